//
// Generated by NVIDIA NVVM Compiler
//
// Compiler Build ID: CL-36424714
// Cuda compilation tools, release 13.0, V13.0.88
// Based on NVVM 20.0.0
//

.version 9.0
.target sm_100
.address_size 64

	// .globl	_Z8update_eiiiPfS_S_S_S_S_S_S_S_
.extern .shared .align 16 .b8 hs[];
.extern .shared .align 16 .b8 es[];

.visible .entry _Z8update_eiiiPfS_S_S_S_S_S_S_S_(
	.param .u32 _Z8update_eiiiPfS_S_S_S_S_S_S_S__param_0,
	.param .u32 _Z8update_eiiiPfS_S_S_S_S_S_S_S__param_1,
	.param .u32 _Z8update_eiiiPfS_S_S_S_S_S_S_S__param_2,
	.param .u64 .ptr .align 1 _Z8update_eiiiPfS_S_S_S_S_S_S_S__param_3,
	.param .u64 .ptr .align 1 _Z8update_eiiiPfS_S_S_S_S_S_S_S__param_4,
	.param .u64 .ptr .align 1 _Z8update_eiiiPfS_S_S_S_S_S_S_S__param_5,
	.param .u64 .ptr .align 1 _Z8update_eiiiPfS_S_S_S_S_S_S_S__param_6,
	.param .u64 .ptr .align 1 _Z8update_eiiiPfS_S_S_S_S_S_S_S__param_7,
	.param .u64 .ptr .align 1 _Z8update_eiiiPfS_S_S_S_S_S_S_S__param_8,
	.param .u64 .ptr .align 1 _Z8update_eiiiPfS_S_S_S_S_S_S_S__param_9,
	.param .u64 .ptr .align 1 _Z8update_eiiiPfS_S_S_S_S_S_S_S__param_10,
	.param .u64 .ptr .align 1 _Z8update_eiiiPfS_S_S_S_S_S_S_S__param_11
)
{
	.reg .pred 	%p<16>;
	.reg .b32 	%r<37>;
	.reg .b32 	%f<36>;
	.reg .b64 	%rd<44>;

	ld.param.u32 	%r14, [_Z8update_eiiiPfS_S_S_S_S_S_S_S__param_0];
	ld.param.u32 	%r15, [_Z8update_eiiiPfS_S_S_S_S_S_S_S__param_1];
	ld.param.u32 	%r16, [_Z8update_eiiiPfS_S_S_S_S_S_S_S__param_2];
	ld.param.u64 	%rd12, [_Z8update_eiiiPfS_S_S_S_S_S_S_S__param_6];
	ld.param.u64 	%rd13, [_Z8update_eiiiPfS_S_S_S_S_S_S_S__param_7];
	ld.param.u64 	%rd14, [_Z8update_eiiiPfS_S_S_S_S_S_S_S__param_8];
	ld.param.u64 	%rd9, [_Z8update_eiiiPfS_S_S_S_S_S_S_S__param_9];
	ld.param.u64 	%rd10, [_Z8update_eiiiPfS_S_S_S_S_S_S_S__param_10];
	cvta.to.global.u64 	%rd1, %rd14;
	cvta.to.global.u64 	%rd2, %rd13;
	cvta.to.global.u64 	%rd3, %rd12;
	mov.u32 	%r1, %tid.x;
	mov.u32 	%r17, %ctaid.x;
	mov.u32 	%r2, %ntid.x;
	mad.lo.s32 	%r3, %r17, %r2, %r1;
	mul.lo.s32 	%r4, %r16, %r15;
	div.s32 	%r5, %r3, %r4;
	mul.lo.s32 	%r18, %r5, %r4;
	sub.s32 	%r19, %r3, %r18;
	div.s32 	%r20, %r19, %r16;
	mad.lo.s32 	%r21, %r20, %r16, %r18;
	sub.s32 	%r22, %r3, %r21;
	shl.b32 	%r23, %r2, 2;
	mov.u32 	%r24, hs;
	add.s32 	%r25, %r24, %r23;
	add.s32 	%r26, %r2, %r1;
	shl.b32 	%r27, %r26, 2;
	add.s32 	%r28, %r25, %r27;
	min.s32 	%r29, %r5, %r20;
	min.s32 	%r30, %r29, %r22;
	setp.gt.s32 	%p2, %r30, 0;
	setp.lt.s32 	%p3, %r5, %r14;
	and.pred  	%p1, %p3, %p2;
	shl.b32 	%r31, %r1, 2;
	add.s32 	%r8, %r24, %r31;
	add.s32 	%r9, %r25, %r31;
	add.s32 	%r10, %r28, 4;
	not.pred 	%p4, %p1;
	@%p4 bra 	$L__BB0_3;
	mul.wide.s32 	%rd15, %r3, 4;
	add.s64 	%rd4, %rd3, %rd15;
	ld.global.f32 	%f1, [%rd4];
	st.shared.f32 	[%r8], %f1;
	add.s64 	%rd5, %rd2, %rd15;
	ld.global.f32 	%f2, [%rd5];
	st.shared.f32 	[%r9+4], %f2;
	add.s64 	%rd16, %rd1, %rd15;
	ld.global.f32 	%f3, [%rd16];
	st.shared.f32 	[%r10+4], %f3;
	add.s32 	%r32, %r2, -1;
	setp.ne.s32 	%p5, %r1, %r32;
	@%p5 bra 	$L__BB0_3;
	ld.global.f32 	%f4, [%rd4+4];
	st.shared.f32 	[%r8+4], %f4;
	ld.global.f32 	%f5, [%rd5+4];
	st.shared.f32 	[%r9+8], %f5;
$L__BB0_3:
	bar.sync 	0;
	@%p4 bra 	$L__BB0_10;
	add.s32 	%r11, %r15, -1;
	setp.ge.s32 	%p7, %r20, %r11;
	add.s32 	%r12, %r16, -1;
	setp.ge.s32 	%p8, %r22, %r12;
	or.pred  	%p9, %p7, %p8;
	@%p9 bra 	$L__BB0_6;
	ld.param.u64 	%rd40, [_Z8update_eiiiPfS_S_S_S_S_S_S_S__param_3];
	cvta.to.global.u64 	%rd17, %rd9;
	mul.wide.s32 	%rd18, %r3, 4;
	add.s64 	%rd19, %rd17, %rd18;
	ld.global.f32 	%f6, [%rd19];
	add.s32 	%r33, %r16, %r3;
	mul.wide.s32 	%rd20, %r33, 4;
	add.s64 	%rd21, %rd1, %rd20;
	ld.global.f32 	%f7, [%rd21];
	ld.shared.f32 	%f8, [%r10+4];
	sub.f32 	%f9, %f7, %f8;
	ld.shared.f32 	%f10, [%r9+8];
	sub.f32 	%f11, %f9, %f10;
	ld.shared.f32 	%f12, [%r9+4];
	add.f32 	%f13, %f11, %f12;
	cvta.to.global.u64 	%rd22, %rd40;
	add.s64 	%rd23, %rd22, %rd18;
	ld.global.f32 	%f14, [%rd23];
	fma.rn.f32 	%f15, %f6, %f13, %f14;
	st.global.f32 	[%rd23], %f15;
$L__BB0_6:
	setp.ge.s32 	%p10, %r22, %r12;
	add.s32 	%r13, %r14, -1;
	setp.ge.s32 	%p11, %r5, %r13;
	or.pred  	%p12, %p11, %p10;
	@%p12 bra 	$L__BB0_8;
	ld.param.u64 	%rd41, [_Z8update_eiiiPfS_S_S_S_S_S_S_S__param_4];
	cvta.to.global.u64 	%rd24, %rd10;
	mul.wide.s32 	%rd25, %r3, 4;
	add.s64 	%rd26, %rd24, %rd25;
	ld.global.f32 	%f16, [%rd26];
	ld.shared.f32 	%f17, [%r8+4];
	ld.shared.f32 	%f18, [%r8];
	sub.f32 	%f19, %f17, %f18;
	add.s32 	%r34, %r4, %r3;
	mul.wide.s32 	%rd27, %r34, 4;
	add.s64 	%rd28, %rd1, %rd27;
	ld.global.f32 	%f20, [%rd28];
	sub.f32 	%f21, %f19, %f20;
	ld.shared.f32 	%f22, [%r10+4];
	add.f32 	%f23, %f21, %f22;
	cvta.to.global.u64 	%rd29, %rd41;
	add.s64 	%rd30, %rd29, %rd25;
	ld.global.f32 	%f24, [%rd30];
	fma.rn.f32 	%f25, %f16, %f23, %f24;
	st.global.f32 	[%rd30], %f25;
$L__BB0_8:
	setp.ge.s32 	%p13, %r5, %r13;
	setp.ge.s32 	%p14, %r20, %r11;
	or.pred  	%p15, %p13, %p14;
	@%p15 bra 	$L__BB0_10;
	ld.param.u64 	%rd43, [_Z8update_eiiiPfS_S_S_S_S_S_S_S__param_11];
	ld.param.u64 	%rd42, [_Z8update_eiiiPfS_S_S_S_S_S_S_S__param_5];
	cvta.to.global.u64 	%rd31, %rd43;
	mul.wide.s32 	%rd32, %r3, 4;
	add.s64 	%rd33, %rd31, %rd32;
	ld.global.f32 	%f26, [%rd33];
	add.s32 	%r35, %r4, %r3;
	mul.wide.s32 	%rd34, %r35, 4;
	add.s64 	%rd35, %rd2, %rd34;
	ld.global.f32 	%f27, [%rd35];
	ld.shared.f32 	%f28, [%r9+4];
	sub.f32 	%f29, %f27, %f28;
	add.s32 	%r36, %r16, %r3;
	mul.wide.s32 	%rd36, %r36, 4;
	add.s64 	%rd37, %rd3, %rd36;
	ld.global.f32 	%f30, [%rd37];
	sub.f32 	%f31, %f29, %f30;
	ld.shared.f32 	%f32, [%r8];
	add.f32 	%f33, %f31, %f32;
	cvta.to.global.u64 	%rd38, %rd42;
	add.s64 	%rd39, %rd38, %rd32;
	ld.global.f32 	%f34, [%rd39];
	fma.rn.f32 	%f35, %f26, %f33, %f34;
	st.global.f32 	[%rd39], %f35;
$L__BB0_10:
	ret;

}
	// .globl	_Z8update_hiiiPfS_S_S_S_S_
.visible .entry _Z8update_hiiiPfS_S_S_S_S_(
	.param .u32 _Z8update_hiiiPfS_S_S_S_S__param_0,
	.param .u32 _Z8update_hiiiPfS_S_S_S_S__param_1,
	.param .u32 _Z8update_hiiiPfS_S_S_S_S__param_2,
	.param .u64 .ptr .align 1 _Z8update_hiiiPfS_S_S_S_S__param_3,
	.param .u64 .ptr .align 1 _Z8update_hiiiPfS_S_S_S_S__param_4,
	.param .u64 .ptr .align 1 _Z8update_hiiiPfS_S_S_S_S__param_5,
	.param .u64 .ptr .align 1 _Z8update_hiiiPfS_S_S_S_S__param_6,
	.param .u64 .ptr .align 1 _Z8update_hiiiPfS_S_S_S_S__param_7,
	.param .u64 .ptr .align 1 _Z8update_hiiiPfS_S_S_S_S__param_8
)
{
	.reg .pred 	%p<7>;
	.reg .b32 	%r<29>;
	.reg .b32 	%f<30>;
	.reg .b64 	%rd<27>;
	.reg .b64 	%fd<13>;

	ld.param.u32 	%r9, [_Z8update_hiiiPfS_S_S_S_S__param_0];
	ld.param.u32 	%r10, [_Z8update_hiiiPfS_S_S_S_S__param_1];
	ld.param.u32 	%r8, [_Z8update_hiiiPfS_S_S_S_S__param_2];
	ld.param.u64 	%rd9, [_Z8update_hiiiPfS_S_S_S_S__param_3];
	ld.param.u64 	%rd10, [_Z8update_hiiiPfS_S_S_S_S__param_4];
	ld.param.u64 	%rd11, [_Z8update_hiiiPfS_S_S_S_S__param_5];
	ld.param.u64 	%rd6, [_Z8update_hiiiPfS_S_S_S_S__param_6];
	ld.param.u64 	%rd7, [_Z8update_hiiiPfS_S_S_S_S__param_7];
	ld.param.u64 	%rd8, [_Z8update_hiiiPfS_S_S_S_S__param_8];
	cvta.to.global.u64 	%rd1, %rd11;
	cvta.to.global.u64 	%rd2, %rd10;
	cvta.to.global.u64 	%rd3, %rd9;
	mov.u32 	%r1, %tid.x;
	mov.u32 	%r11, %ctaid.x;
	mov.u32 	%r12, %ntid.x;
	mad.lo.s32 	%r2, %r11, %r12, %r1;
	mul.lo.s32 	%r3, %r8, %r10;
	div.s32 	%r13, %r2, %r3;
	mul.lo.s32 	%r14, %r13, %r3;
	sub.s32 	%r15, %r2, %r14;
	div.s32 	%r16, %r15, %r8;
	mad.lo.s32 	%r18, %r16, %r8, %r14;
	sub.s32 	%r19, %r2, %r18;
	shl.b32 	%r21, %r12, 2;
	mov.u32 	%r22, es;
	add.s32 	%r23, %r22, %r21;
	add.s32 	%r4, %r23, 4;
	min.s32 	%r24, %r13, %r16;
	min.s32 	%r25, %r24, %r19;
	setp.gt.s32 	%p2, %r25, 0;
	setp.lt.s32 	%p3, %r13, %r9;
	and.pred  	%p1, %p3, %p2;
	shl.b32 	%r26, %r1, 2;
	add.s32 	%r5, %r22, %r26;
	add.s32 	%r6, %r4, %r26;
	add.s32 	%r7, %r6, %r21;
	not.pred 	%p4, %p1;
	@%p4 bra 	$L__BB1_3;
	mul.wide.s32 	%rd12, %r2, 4;
	add.s64 	%rd4, %rd3, %rd12;
	ld.global.f32 	%f1, [%rd4];
	st.shared.f32 	[%r5+4], %f1;
	add.s64 	%rd5, %rd2, %rd12;
	ld.global.f32 	%f2, [%rd5];
	st.shared.f32 	[%r6+4], %f2;
	add.s64 	%rd13, %rd1, %rd12;
	ld.global.f32 	%f3, [%rd13];
	st.shared.f32 	[%r7+4], %f3;
	setp.ne.s32 	%p5, %r1, 0;
	@%p5 bra 	$L__BB1_3;
	ld.global.f32 	%f4, [%rd4+-4];
	st.shared.f32 	[es], %f4;
	ld.global.f32 	%f5, [%rd5+-4];
	st.shared.f32 	[%r4], %f5;
$L__BB1_3:
	bar.sync 	0;
	@%p4 bra 	$L__BB1_5;
	ld.shared.f32 	%f6, [%r7+4];
	sub.s32 	%r27, %r2, %r8;
	mul.wide.s32 	%rd14, %r27, 4;
	add.s64 	%rd15, %rd1, %rd14;
	ld.global.f32 	%f7, [%rd15];
	sub.f32 	%f8, %f6, %f7;
	ld.shared.f32 	%f9, [%r6+4];
	sub.f32 	%f10, %f8, %f9;
	ld.shared.f32 	%f11, [%r6];
	add.f32 	%f12, %f10, %f11;
	cvt.f64.f32 	%fd1, %f12;
	mul.f64 	%fd2, %fd1, 0d3FE0000000000000;
	cvta.to.global.u64 	%rd16, %rd6;
	mul.wide.s32 	%rd17, %r2, 4;
	add.s64 	%rd18, %rd16, %rd17;
	ld.global.f32 	%f13, [%rd18];
	cvt.f64.f32 	%fd3, %f13;
	sub.f64 	%fd4, %fd3, %fd2;
	cvt.rn.f32.f64 	%f14, %fd4;
	st.global.f32 	[%rd18], %f14;
	ld.shared.f32 	%f15, [%r5+4];
	ld.shared.f32 	%f16, [%r5];
	sub.f32 	%f17, %f15, %f16;
	sub.f32 	%f18, %f17, %f6;
	sub.s32 	%r28, %r2, %r3;
	mul.wide.s32 	%rd19, %r28, 4;
	add.s64 	%rd20, %rd1, %rd19;
	ld.global.f32 	%f19, [%rd20];
	add.f32 	%f20, %f18, %f19;
	cvt.f64.f32 	%fd5, %f20;
	mul.f64 	%fd6, %fd5, 0d3FE0000000000000;
	cvta.to.global.u64 	%rd21, %rd7;
	add.s64 	%rd22, %rd21, %rd17;
	ld.global.f32 	%f21, [%rd22];
	cvt.f64.f32 	%fd7, %f21;
	sub.f64 	%fd8, %fd7, %fd6;
	cvt.rn.f32.f64 	%f22, %fd8;
	st.global.f32 	[%rd22], %f22;
	add.s64 	%rd23, %rd2, %rd19;
	ld.global.f32 	%f23, [%rd23];
	sub.f32 	%f24, %f9, %f23;
	sub.f32 	%f25, %f24, %f15;
	add.s64 	%rd24, %rd3, %rd14;
	ld.global.f32 	%f26, [%rd24];
	add.f32 	%f27, %f25, %f26;
	cvt.f64.f32 	%fd9, %f27;
	mul.f64 	%fd10, %fd9, 0d3FE0000000000000;
	cvta.to.global.u64 	%rd25, %rd8;
	add.s64 	%rd26, %rd25, %rd17;
	ld.global.f32 	%f28, [%rd26];
	cvt.f64.f32 	%fd11, %f28;
	sub.f64 	%fd12, %fd11, %fd10;
	cvt.rn.f32.f64 	%f29, %fd12;
	st.global.f32 	[%rd26], %f29;
$L__BB1_5:
	ret;

}


// ===== COMPILED SASS (sm_100) =====

	.target	sm_100

	.elftype	@"ET_EXEC"


//--------------------- .note.nv.tkinfo           --------------------------
	.section	.note.nv.tkinfo,"",@"SHT_NOTE"
	.sectionflags	@"SHF_NOTE_NV_TKINFO"
	.tkinfo
        /*0018*/ 	.word	0x00000002
        /*0030*/ 	.string	""
        /*0030*/ 	.string	"ptxas"
        /*0030*/ 	.string	"Cuda compilation tools, release 13.0, V13.0.88"
        /*0030*/ 	.string	"Build cuda_13.0.r13.0/compiler.36424714_0"
        /*0030*/ 	.string	"-arch sm_100 -m 64 "



//--------------------- .note.nv.cuinfo           --------------------------
	.section	.note.nv.cuinfo,"",@"SHT_NOTE"
	.sectionflags	@"SHF_NOTE_NV_CUINFO"
        /*0018*/ 	.short	0x0002
        /*001a*/ 	.short	0x0064
        /*001c*/ 	.short	0x0082
	.zero		2


//--------------------- .nv.info                  --------------------------
	.section	.nv.info,"",@"SHT_CUDA_INFO"
	.align	4


	//----- nvinfo : EIATTR_REGCOUNT
	.align		4
        /*0000*/ 	.byte	0x04, 0x2f
        /*0002*/ 	.short	(.L_1 - .L_0)
	.align		4
.L_0:
        /*0004*/ 	.word	index@(_Z8update_eiiiPfS_S_S_S_S_S_S_S_)
        /*0008*/ 	.word	0x0000001b


	//----- nvinfo : EIATTR_FRAME_SIZE
	.align		4
.L_1:
        /*000c*/ 	.byte	0x04, 0x11
        /*000e*/ 	.short	(.L_3 - .L_2)
	.align		4
.L_2:
        /*0010*/ 	.word	index@(_Z8update_eiiiPfS_S_S_S_S_S_S_S_)
        /*0014*/ 	.word	0x00000000


	//----- nvinfo : EIATTR_REGCOUNT
	.align		4
.L_3:
        /*0018*/ 	.byte	0x04, 0x2f
        /*001a*/ 	.short	(.L_5 - .L_4)
	.align		4
.L_4:
        /*001c*/ 	.word	index@(_Z8update_hiiiPfS_S_S_S_S_)
        /*0020*/ 	.word	0x00000019


	//----- nvinfo : EIATTR_FRAME_SIZE
	.align		4
.L_5:
        /*0024*/ 	.byte	0x04, 0x11
        /*0026*/ 	.short	(.L_7 - .L_6)
	.align		4
.L_6:
        /*0028*/ 	.word	index@(_Z8update_hiiiPfS_S_S_S_S_)
        /*002c*/ 	.word	0x00000000


	//----- nvinfo : EIATTR_MIN_STACK_SIZE
	.align		4
.L_7:
        /*0030*/ 	.byte	0x04, 0x12
        /*0032*/ 	.short	(.L_9 - .L_8)
	.align		4
.L_8:
        /*0034*/ 	.word	index@(_Z8update_hiiiPfS_S_S_S_S_)
        /*0038*/ 	.word	0x00000000


	//----- nvinfo : EIATTR_MIN_STACK_SIZE
	.align		4
.L_9:
        /*003c*/ 	.byte	0x04, 0x12
        /*003e*/ 	.short	(.L_11 - .L_10)
	.align		4
.L_10:
        /*0040*/ 	.word	index@(_Z8update_eiiiPfS_S_S_S_S_S_S_S_)
        /*0044*/ 	.word	0x00000000
.L_11:


//--------------------- .nv.compat                --------------------------
	.section	.nv.compat,"",@"SHT_CUDA_COMPAT_INFO"
	.align	4
        /*0000*/ 	.byte	0x02, 0x09, 0x00, 0x00, 0x02, 0x02, 0x01, 0x00, 0x02, 0x05, 0x05, 0x00, 0x03, 0x07, 0x01, 0x01
        /*0010*/ 	.byte	0x02, 0x03, 0x00, 0x00, 0x02, 0x06, 0x01, 0x00, 0x04, 0x0b, 0x08, 0x00, 0x01, 0x00, 0x00, 0x00
        /*0020*/ 	.byte	0x00, 0x00, 0x00, 0x00


//--------------------- .nv.info._Z8update_hiiiPfS_S_S_S_S_ --------------------------
	.section	.nv.info._Z8update_hiiiPfS_S_S_S_S_,"",@"SHT_CUDA_INFO"
	.sectionflags	@""
	.align	4


	//----- nvinfo : EIATTR_CUDA_API_VERSION
	.align		4
        /*0000*/ 	.byte	0x04, 0x37
        /*0002*/ 	.short	(.L_13 - .L_12)
.L_12:
        /*0004*/ 	.word	0x00000082


	//----- nvinfo : EIATTR_KPARAM_INFO
	.align		4
.L_13:
        /*0008*/ 	.byte	0x04, 0x17
        /*000a*/ 	.short	(.L_15 - .L_14)
.L_14:
        /*000c*/ 	.word	0x00000000
        /*0010*/ 	.short	0x0008
        /*0012*/ 	.short	0x0038
        /*0014*/ 	.byte	0x00, 0xf5, 0x21, 0x00


	//----- nvinfo : EIATTR_KPARAM_INFO
	.align		4
.L_15:
        /*0018*/ 	.byte	0x04, 0x17
        /*001a*/ 	.short	(.L_17 - .L_16)
.L_16:
        /*001c*/ 	.word	0x00000000
        /*0020*/ 	.short	0x0007
        /*0022*/ 	.short	0x0030
        /*0024*/ 	.byte	0x00, 0xf5, 0x21, 0x00


	//----- nvinfo : EIATTR_KPARAM_INFO
	.align		4
.L_17:
        /*0028*/ 	.byte	0x04, 0x17
        /*002a*/ 	.short	(.L_19 - .L_18)
.L_18:
        /*002c*/ 	.word	0x00000000
        /*0030*/ 	.short	0x0006
        /*0032*/ 	.short	0x0028
        /*0034*/ 	.byte	0x00, 0xf5, 0x21, 0x00


	//----- nvinfo : EIATTR_KPARAM_INFO
	.align		4
.L_19:
        /*0038*/ 	.byte	0x04, 0x17
        /*003a*/ 	.short	(.L_21 - .L_20)
.L_20:
        /*003c*/ 	.word	0x00000000
        /*0040*/ 	.short	0x0005
        /*0042*/ 	.short	0x0020
        /*0044*/ 	.byte	0x00, 0xf5, 0x21, 0x00


	//----- nvinfo : EIATTR_KPARAM_INFO
	.align		4
.L_21:
        /*0048*/ 	.byte	0x04, 0x17
        /*004a*/ 	.short	(.L_23 - .L_22)
.L_22:
        /*004c*/ 	.word	0x00000000
        /*0050*/ 	.short	0x0004
        /*0052*/ 	.short	0x0018
        /*0054*/ 	.byte	0x00, 0xf5, 0x21, 0x00


	//----- nvinfo : EIATTR_KPARAM_INFO
	.align		4
.L_23:
        /*0058*/ 	.byte	0x04, 0x17
        /*005a*/ 	.short	(.L_25 - .L_24)
.L_24:
        /*005c*/ 	.word	0x00000000
        /*0060*/ 	.short	0x0003
        /*0062*/ 	.short	0x0010
        /*0064*/ 	.byte	0x00, 0xf5, 0x21, 0x00


	//----- nvinfo : EIATTR_KPARAM_INFO
	.align		4
.L_25:
        /*0068*/ 	.byte	0x04, 0x17
        /*006a*/ 	.short	(.L_27 - .L_26)
.L_26:
        /*006c*/ 	.word	0x00000000
        /*0070*/ 	.short	0x0002
        /*0072*/ 	.short	0x0008
        /*0074*/ 	.byte	0x00, 0xf0, 0x11, 0x00


	//----- nvinfo : EIATTR_KPARAM_INFO
	.align		4
.L_27:
        /*0078*/ 	.byte	0x04, 0x17
        /*007a*/ 	.short	(.L_29 - .L_28)
.L_28:
        /*007c*/ 	.word	0x00000000
        /*0080*/ 	.short	0x0001
        /*0082*/ 	.short	0x0004
        /*0084*/ 	.byte	0x00, 0xf0, 0x11, 0x00


	//----- nvinfo : EIATTR_KPARAM_INFO
	.align		4
.L_29:
        /*0088*/ 	.byte	0x04, 0x17
        /*008a*/ 	.short	(.L_31 - .L_30)
.L_30:
        /*008c*/ 	.word	0x00000000
        /*0090*/ 	.short	0x0000
        /*0092*/ 	.short	0x0000
        /*0094*/ 	.byte	0x00, 0xf0, 0x11, 0x00


	//----- nvinfo : EIATTR_SPARSE_MMA_MASK
	.align		4
.L_31:
        /*0098*/ 	.byte	0x03, 0x50
        /*009a*/ 	.short	0x0000


	//----- nvinfo : EIATTR_MAXREG_COUNT
	.align		4
        /*009c*/ 	.byte	0x03, 0x1b
        /*009e*/ 	.short	0x00ff


	//----- nvinfo : EIATTR_NUM_BARRIERS
	.align		4
        /*00a0*/ 	.byte	0x02, 0x4c
        /*00a2*/ 	.byte	0x01
	.zero		1


	//----- nvinfo : EIATTR_MERCURY_ISA_VERSION
	.align		4
        /*00a4*/ 	.byte	0x03, 0x5f
        /*00a6*/ 	.short	0x0101


	//----- nvinfo : EIATTR_VRC_CTA_INIT_COUNT
	.align		4
        /*00a8*/ 	.byte	0x02, 0x4a
	.zero		1
	.zero		1


	//----- nvinfo : EIATTR_EXIT_INSTR_OFFSETS
	.align		4
        /*00ac*/ 	.byte	0x04, 0x1c
        /*00ae*/ 	.short	(.L_33 - .L_32)


	//   ....[0]....
.L_32:
        /*00b0*/ 	.word	0x00000600


	//   ....[1]....
        /*00b4*/ 	.word	0x00000940


	//----- nvinfo : EIATTR_CRS_STACK_SIZE
	.align		4
.L_33:
        /*00b8*/ 	.byte	0x04, 0x1e
        /*00ba*/ 	.short	(.L_35 - .L_34)
.L_34:
        /*00bc*/ 	.word	0x00000000


	//----- nvinfo : EIATTR_CBANK_PARAM_SIZE
	.align		4
.L_35:
        /*00c0*/ 	.byte	0x03, 0x19
        /*00c2*/ 	.short	0x0040


	//----- nvinfo : EIATTR_PARAM_CBANK
	.align		4
        /*00c4*/ 	.byte	0x04, 0x0a
        /*00c6*/ 	.short	(.L_37 - .L_36)
	.align		4
.L_36:
        /*00c8*/ 	.word	index@(.nv.constant0._Z8update_hiiiPfS_S_S_S_S_)
        /*00cc*/ 	.short	0x0380
        /*00ce*/ 	.short	0x0040


	//----- nvinfo : EIATTR_SW_WAR
	.align		4
.L_37:
        /*00d0*/ 	.byte	0x04, 0x36
        /*00d2*/ 	.short	(.L_39 - .L_38)
.L_38:
        /*00d4*/ 	.word	0x00000008
.L_39:


//--------------------- .nv.info._Z8update_eiiiPfS_S_S_S_S_S_S_S_ --------------------------
	.section	.nv.info._Z8update_eiiiPfS_S_S_S_S_S_S_S_,"",@"SHT_CUDA_INFO"
	.sectionflags	@""
	.align	4


	//----- nvinfo : EIATTR_CUDA_API_VERSION
	.align		4
        /*0000*/ 	.byte	0x04, 0x37
        /*0002*/ 	.short	(.L_41 - .L_40)
.L_40:
        /*0004*/ 	.word	0x00000082


	//----- nvinfo : EIATTR_KPARAM_INFO
	.align		4
.L_41:
        /*0008*/ 	.byte	0x04, 0x17
        /*000a*/ 	.short	(.L_43 - .L_42)
.L_42:
        /*000c*/ 	.word	0x00000000
        /*0010*/ 	.short	0x000b
        /*0012*/ 	.short	0x0050
        /*0014*/ 	.byte	0x00, 0xf5, 0x21, 0x00


	//----- nvinfo : EIATTR_KPARAM_INFO
	.align		4
.L_43:
        /*0018*/ 	.byte	0x04, 0x17
        /*001a*/ 	.short	(.L_45 - .L_44)
.L_44:
        /*001c*/ 	.word	0x00000000
        /*0020*/ 	.short	0x000a
        /*0022*/ 	.short	0x0048
        /*0024*/ 	.byte	0x00, 0xf5, 0x21, 0x00


	//----- nvinfo : EIATTR_KPARAM_INFO
	.align		4
.L_45:
        /*0028*/ 	.byte	0x04, 0x17
        /*002a*/ 	.short	(.L_47 - .L_46)
.L_46:
        /*002c*/ 	.word	0x00000000
        /*0030*/ 	.short	0x0009
        /*0032*/ 	.short	0x0040
        /*0034*/ 	.byte	0x00, 0xf5, 0x21, 0x00


	//----- nvinfo : EIATTR_KPARAM_INFO
	.align		4
.L_47:
        /*0038*/ 	.byte	0x04, 0x17
        /*003a*/ 	.short	(.L_49 - .L_48)
.L_48:
        /*003c*/ 	.word	0x00000000
        /*0040*/ 	.short	0x0008
        /*0042*/ 	.short	0x0038
        /*0044*/ 	.byte	0x00, 0xf5, 0x21, 0x00


	//----- nvinfo : EIATTR_KPARAM_INFO
	.align		4
.L_49:
        /*0048*/ 	.byte	0x04, 0x17
        /*004a*/ 	.short	(.L_51 - .L_50)
.L_50:
        /*004c*/ 	.word	0x00000000
        /*0050*/ 	.short	0x0007
        /*0052*/ 	.short	0x0030
        /*0054*/ 	.byte	0x00, 0xf5, 0x21, 0x00


	//----- nvinfo : EIATTR_KPARAM_INFO
	.align		4
.L_51:
        /*0058*/ 	.byte	0x04, 0x17
        /*005a*/ 	.short	(.L_53 - .L_52)
.L_52:
        /*005c*/ 	.word	0x00000000
        /*0060*/ 	.short	0x0006
        /*0062*/ 	.short	0x0028
        /*0064*/ 	.byte	0x00, 0xf5, 0x21, 0x00


	//----- nvinfo : EIATTR_KPARAM_INFO
	.align		4
.L_53:
        /*0068*/ 	.byte	0x04, 0x17
        /*006a*/ 	.short	(.L_55 - .L_54)
.L_54:
        /*006c*/ 	.word	0x00000000
        /*0070*/ 	.short	0x0005
        /*0072*/ 	.short	0x0020
        /*0074*/ 	.byte	0x00, 0xf5, 0x21, 0x00


	//----- nvinfo : EIATTR_KPARAM_INFO
	.align		4
.L_55:
        /*0078*/ 	.byte	0x04, 0x17
        /*007a*/ 	.short	(.L_57 - .L_56)
.L_56:
        /*007c*/ 	.word	0x00000000
        /*0080*/ 	.short	0x0004
        /*0082*/ 	.short	0x0018
        /*0084*/ 	.byte	0x00, 0xf5, 0x21, 0x00


	//----- nvinfo : EIATTR_KPARAM_INFO
	.align		4
.L_57:
        /*0088*/ 	.byte	0x04, 0x17
        /*008a*/ 	.short	(.L_59 - .L_58)
.L_58:
        /*008c*/ 	.word	0x00000000
        /*0090*/ 	.short	0x0003
        /*0092*/ 	.short	0x0010
        /*0094*/ 	.byte	0x00, 0xf5, 0x21, 0x00


	//----- nvinfo : EIATTR_KPARAM_INFO
	.align		4
.L_59:
        /*0098*/ 	.byte	0x04, 0x17
        /*009a*/ 	.short	(.L_61 - .L_60)
.L_60:
        /*009c*/ 	.word	0x00000000
        /*00a0*/ 	.short	0x0002
        /*00a2*/ 	.short	0x0008
        /*00a4*/ 	.byte	0x00, 0xf0, 0x11, 0x00


	//----- nvinfo : EIATTR_KPARAM_INFO
	.align		4
.L_61:
        /*00a8*/ 	.byte	0x04, 0x17
        /*00aa*/ 	.short	(.L_63 - .L_62)
.L_62:
        /*00ac*/ 	.word	0x00000000
        /*00b0*/ 	.short	0x0001
        /*00b2*/ 	.short	0x0004
        /*00b4*/ 	.byte	0x00, 0xf0, 0x11, 0x00


	//----- nvinfo : EIATTR_KPARAM_INFO
	.align		4
.L_63:
        /*00b8*/ 	.byte	0x04, 0x17
        /*00ba*/ 	.short	(.L_65 - .L_64)
.L_64:
        /*00bc*/ 	.word	0x00000000
        /*00c0*/ 	.short	0x0000
        /*00c2*/ 	.short	0x0000
        /*00c4*/ 	.byte	0x00, 0xf0, 0x11, 0x00


	//----- nvinfo : EIATTR_SPARSE_MMA_MASK
	.align		4
.L_65:
        /*00c8*/ 	.byte	0x03, 0x50
        /*00ca*/ 	.short	0x0000


	//----- nvinfo : EIATTR_MAXREG_COUNT
	.align		4
        /*00cc*/ 	.byte	0x03, 0x1b
        /*00ce*/ 	.short	0x00ff


	//----- nvinfo : EIATTR_NUM_BARRIERS
	.align		4
        /*00d0*/ 	.byte	0x02, 0x4c
        /*00d2*/ 	.byte	0x01
	.zero		1


	//----- nvinfo : EIATTR_MERCURY_ISA_VERSION
	.align		4
        /*00d4*/ 	.byte	0x03, 0x5f
        /*00d6*/ 	.short	0x0101


	//----- nvinfo : EIATTR_VRC_CTA_INIT_COUNT
	.align		4
        /*00d8*/ 	.byte	0x02, 0x4a
	.zero		1
	.zero		1


	//----- nvinfo : EIATTR_EXIT_INSTR_OFFSETS
	.align		4
        /*00dc*/ 	.byte	0x04, 0x1c
        /*00de*/ 	.short	(.L_67 - .L_66)


	//   ....[0]....
.L_66:
        /*00e0*/ 	.word	0x000005f0


	//   ....[1]....
        /*00e4*/ 	.word	0x000008c0


	//   ....[2]....
        /*00e8*/ 	.word	0x00000a20


	//----- nvinfo : EIATTR_CRS_STACK_SIZE
	.align		4
.L_67:
        /*00ec*/ 	.byte	0x04, 0x1e
        /*00ee*/ 	.short	(.L_69 - .L_68)
.L_68:
        /*00f0*/ 	.word	0x00000000


	//----- nvinfo : EIATTR_CBANK_PARAM_SIZE
	.align		4
.L_69:
        /*00f4*/ 	.byte	0x03, 0x19
        /*00f6*/ 	.short	0x0058


	//----- nvinfo : EIATTR_PARAM_CBANK
	.align		4
        /*00f8*/ 	.byte	0x04, 0x0a
        /*00fa*/ 	.short	(.L_71 - .L_70)
	.align		4
.L_70:
        /*00fc*/ 	.word	index@(.nv.constant0._Z8update_eiiiPfS_S_S_S_S_S_S_S_)
        /*0100*/ 	.short	0x0380
        /*0102*/ 	.short	0x0058


	//----- nvinfo : EIATTR_SW_WAR
	.align		4
.L_71:
        /*0104*/ 	.byte	0x04, 0x36
        /*0106*/ 	.short	(.L_73 - .L_72)
.L_72:
        /*0108*/ 	.word	0x00000008
.L_73:


//--------------------- .nv.callgraph             --------------------------
	.section	.nv.callgraph,"",@"SHT_CUDA_CALLGRAPH"
	.align	4
	.sectionentsize	8
	.align		4
        /*0000*/ 	.word	0x00000000
	.align		4
        /*0004*/ 	.word	0xffffffff
	.align		4
        /*0008*/ 	.word	0x00000000
	.align		4
        /*000c*/ 	.word	0xfffffffe
	.align		4
        /*0010*/ 	.word	0x00000000
	.align		4
        /*0014*/ 	.word	0xfffffffd
	.align		4
        /*0018*/ 	.word	0x00000000
	.align		4
        /*001c*/ 	.word	0xfffffffc


//--------------------- .text._Z8update_hiiiPfS_S_S_S_S_ --------------------------
	.section	.text._Z8update_hiiiPfS_S_S_S_S_,"ax",@progbits
	.align	128
        .global         _Z8update_hiiiPfS_S_S_S_S_
        .type           _Z8update_hiiiPfS_S_S_S_S_,@function
        .size           _Z8update_hiiiPfS_S_S_S_S_,(.L_x_6 - _Z8update_hiiiPfS_S_S_S_S_)
        .other          _Z8update_hiiiPfS_S_S_S_S_,@"STO_CUDA_ENTRY STV_DEFAULT"
_Z8update_hiiiPfS_S_S_S_S_:
.text._Z8update_hiiiPfS_S_S_S_S_:
[----:B------:R-:W-:Y:S08]  /*0000*/  LDC R1, c[0x0][0x37c] ;  /* 0x0000df00ff017b82 */ /* 0x000ff00000000800 */
[----:B------:R-:W0:Y:S01]  /*0010*/  LDC R9, c[0x0][0x388] ;  /* 0x0000e200ff097b82 */ /* 0x000e220000000800 */
[----:B------:R-:W0:Y:S01]  /*0020*/  LDCU UR4, c[0x0][0x384] ;  /* 0x00007080ff0477ac */ /* 0x000e220008000800 */
[----:B------:R-:W1:Y:S01]  /*0030*/  S2R R2, SR_TID.X ;  /* 0x0000000000027919 */ /* 0x000e620000002100 */
[----:B------:R-:W-:Y:S05]  /*0040*/  BSSY.RECONVERGENT B0, `(.L_x_0) ;  /* 0x000005a000007945 */ /* 0x000fea0003800200 */
[----:B------:R-:W1:Y:S01]  /*0050*/  LDC R3, c[0x0][0x360] ;  /* 0x0000d800ff037b82 */ /* 0x000e620000000800 */
[----:B0-----:R-:W-:-:S07]  /*0060*/  IMAD R5, R9, UR4, RZ ;  /* 0x0000000409057c24 */ /* 0x001fce000f8e02ff */
[----:B------:R-:W1:Y:S01]  /*0070*/  S2UR UR4, SR_CTAID.X ;  /* 0x00000000000479c3 */ /* 0x000e620000002500 */
[----:B------:R-:W-:Y:S02]  /*0080*/  IABS R13, R9 ;  /* 0x00000009000d7213 */ /* 0x000fe40000000000 */
[----:B------:R-:W-:-:S04]  /*0090*/  IABS R10, R5 ;  /* 0x00000005000a7213 */ /* 0x000fc80000000000 */
[----:B------:R-:W0:Y:S08]  /*00a0*/  I2F.RP R4, R10 ;  /* 0x0000000a00047306 */ /* 0x000e300000209400 */
[----:B0-----:R-:W0:Y:S01]  /*00b0*/  MUFU.RCP R4, R4 ;  /* 0x0000000400047308 */ /* 0x001e220000001000 */
[----:B-1----:R-:W-:Y:S01]  /*00c0*/  IMAD R0, R3, UR4, R2 ;  /* 0x0000000403007c24 */ /* 0x002fe2000f8e0202 */
[----:B------:R-:W1:Y:S04]  /*00d0*/  LDCU UR4, c[0x0][0x380] ;  /* 0x00007000ff0477ac */ /* 0x000e680008000800 */
[----:B------:R-:W-:-:S02]  /*00e0*/  IABS R8, R0 ;  /* 0x0000000000087213 */ /* 0x000fc40000000000 */
[----:B0-----:R-:W-:Y:S02]  /*00f0*/  IADD3 R6, PT, PT, R4, 0xffffffe, RZ ;  /* 0x0ffffffe04067810 */ /* 0x001fe40007ffe0ff */
[----:B------:R-:W-:Y:S02]  /*0100*/  IABS R4, R5 ;  /* 0x0000000500047213 */ /* 0x000fe40000000000 */
[----:B------:R0:W2:Y:S02]  /*0110*/  F2I.FTZ.U32.TRUNC.NTZ R7, R6 ;  /* 0x0000000600077305 */ /* 0x0000a4000021f000 */
[----:B------:R-:W-:Y:S01]  /*0120*/  IADD3 R12, PT, PT, RZ, -R4, RZ ;  /* 0x80000004ff0c7210 */ /* 0x000fe20007ffe0ff */
[----:B------:R-:W-:Y:S02]  /*0130*/  IMAD.MOV.U32 R4, RZ, RZ, R13 ;  /* 0x000000ffff047224 */ /* 0x000fe400078e000d */
[----:B0-----:R-:W-:Y:S02]  /*0140*/  HFMA2 R6, -RZ, RZ, 0, 0 ;  /* 0x00000000ff067431 */ /* 0x001fe400000001ff */
[----:B--2---:R-:W-:-:S04]  /*0150*/  IMAD.MOV R11, RZ, RZ, -R7 ;  /* 0x000000ffff0b7224 */ /* 0x004fc800078e0a07 */
[----:B------:R-:W-:-:S04]  /*0160*/  IMAD R11, R11, R10, RZ ;  /* 0x0000000a0b0b7224 */ /* 0x000fc800078e02ff */
[----:B------:R-:W-:-:S04]  /*0170*/  IMAD.HI.U32 R7, R7, R11, R6 ;  /* 0x0000000b07077227 */ /* 0x000fc800078e0006 */
[----:B------:R-:W-:Y:S02]  /*0180*/  IMAD.MOV.U32 R11, RZ, RZ, R8 ;  /* 0x000000ffff0b7224 */ /* 0x000fe400078e0008 */
[----:B------:R-:W0:Y:S02]  /*0190*/  I2F.RP R8, R4 ;  /* 0x0000000400087306 */ /* 0x000e240000209400 */
[----:B------:R-:W-:-:S04]  /*01a0*/  IMAD.HI.U32 R6, R7, R11, RZ ;  /* 0x0000000b07067227 */ /* 0x000fc800078e00ff */
[----:B------:R-:W-:-:S05]  /*01b0*/  IMAD R7, R6, R12, R11 ;  /* 0x0000000c06077224 */ /* 0x000fca00078e020b */
[----:B------:R-:W-:Y:S01]  /*01c0*/  ISETP.GT.U32.AND P2, PT, R10, R7, PT ;  /* 0x000000070a00720c */ /* 0x000fe20003f44070 */
[----:B0-----:R-:W0:-:S12]  /*01d0*/  MUFU.RCP R8, R8 ;  /* 0x0000000800087308 */ /* 0x001e180000001000 */
[-C--:B------:R-:W-:Y:S01]  /*01e0*/  @!P2 IADD3 R7, PT, PT, R7, -R10.reuse, RZ ;  /* 0x8000000a0707a210 */ /* 0x080fe20007ffe0ff */
[----:B------:R-:W-:Y:S01]  /*01f0*/  @!P2 VIADD R6, R6, 0x1 ;  /* 0x000000010606a836 */ /* 0x000fe20000000000 */
[----:B------:R-:W-:Y:S02]  /*0200*/  ISETP.NE.AND P2, PT, R5, RZ, PT ;  /* 0x000000ff0500720c */ /* 0x000fe40003f45270 */
[----:B------:R-:W-:Y:S02]  /*0210*/  ISETP.GE.U32.AND P0, PT, R7, R10, PT ;  /* 0x0000000a0700720c */ /* 0x000fe40003f06070 */
[----:B------:R-:W-:-:S04]  /*0220*/  LOP3.LUT R7, R0, R5, RZ, 0x3c, !PT ;  /* 0x0000000500077212 */ /* 0x000fc800078e3cff */
[----:B------:R-:W-:Y:S02]  /*0230*/  ISETP.GE.AND P1, PT, R7, RZ, PT ;  /* 0x000000ff0700720c */ /* 0x000fe40003f26270 */
[----:B0-----:R-:W-:-:S05]  /*0240*/  IADD3 R7, PT, PT, R8, 0xffffffe, RZ ;  /* 0x0ffffffe08077810 */ /* 0x001fca0007ffe0ff */
[----:B------:R-:W-:Y:S01]  /*0250*/  @P0 IADD3 R6, PT, PT, R6, 0x1, RZ ;  /* 0x0000000106060810 */ /* 0x000fe20007ffe0ff */
[----:B------:R-:W0:Y:S04]  /*0260*/  F2I.FTZ.U32.TRUNC.NTZ R7, R7 ;  /* 0x0000000700077305 */ /* 0x000e28000021f000 */
[----:B------:R-:W-:Y:S01]  /*0270*/  IMAD.MOV.U32 R12, RZ, RZ, R6 ;  /* 0x000000ffff0c7224 */ /* 0x000fe200078e0006 */
[----:B------:R-:W-:-:S04]  /*0280*/  MOV R6, RZ ;  /* 0x000000ff00067202 */ /* 0x000fc80000000f00 */
[----:B------:R-:W-:Y:S02]  /*0290*/  @!P1 IADD3 R12, PT, PT, -R12, RZ, RZ ;  /* 0x000000ff0c0c9210 */ /* 0x000fe40007ffe1ff */
[----:B------:R-:W-:Y:S02]  /*02a0*/  @!P2 LOP3.LUT R12, RZ, R5, RZ, 0x33, !PT ;  /* 0x00000005ff0ca212 */ /* 0x000fe400078e33ff */
[----:B0-----:R-:W-:-:S03]  /*02b0*/  IADD3 R11, PT, PT, RZ, -R7, RZ ;  /* 0x80000007ff0b7210 */ /* 0x001fc60007ffe0ff */
[----:B------:R-:W-:-:S04]  /*02c0*/  IMAD R13, R5, R12, RZ ;  /* 0x0000000c050d7224 */ /* 0x000fc800078e02ff */
[----:B------:R-:W-:Y:S02]  /*02d0*/  IMAD.IADD R8, R0, 0x1, -R13 ;  /* 0x0000000100087824 */ /* 0x000fe400078e0a0d */
[----:B------:R-:W-:-:S03]  /*02e0*/  IMAD R11, R11, R4, RZ ;  /* 0x000000040b0b7224 */ /* 0x000fc600078e02ff */
[----:B------:R-:W-:Y:S01]  /*02f0*/  IABS R10, R8 ;  /* 0x00000008000a7213 */ /* 0x000fe20000000000 */
[----:B------:R-:W-:Y:S01]  /*0300*/  IMAD.HI.U32 R6, R7, R11, R6 ;  /* 0x0000000b07067227 */ /* 0x000fe200078e0006 */
[----:B------:R-:W-:Y:S01]  /*0310*/  LOP3.LUT R8, R8, R9, RZ, 0x3c, !PT ;  /* 0x0000000908087212 */ /* 0x000fe200078e3cff */
[----:B------:R-:W0:Y:S01]  /*0320*/  S2R R11, SR_CgaCtaId ;  /* 0x00000000000b7919 */ /* 0x000e220000008800 */
[----:B------:R-:W-:Y:S02]  /*0330*/  MOV R7, R10 ;  /* 0x0000000a00077202 */ /* 0x000fe40000000f00 */
[----:B------:R-:W-:-:S03]  /*0340*/  ISETP.GE.AND P1, PT, R8, RZ, PT ;  /* 0x000000ff0800720c */ /* 0x000fc60003f26270 */
[----:B------:R-:W-:-:S04]  /*0350*/  IMAD.HI.U32 R6, R6, R7, RZ ;  /* 0x0000000706067227 */ /* 0x000fc800078e00ff */
[----:B------:R-:W-:-:S04]  /*0360*/  IMAD.MOV R10, RZ, RZ, -R6 ;  /* 0x000000ffff0a7224 */ /* 0x000fc800078e0a06 */
[----:B------:R-:W-:-:S05]  /*0370*/  IMAD R7, R4, R10, R7 ;  /* 0x0000000a04077224 */ /* 0x000fca00078e0207 */
[----:B------:R-:W-:-:S13]  /*0380*/  ISETP.GT.U32.AND P2, PT, R4, R7, PT ;  /* 0x000000070400720c */ /* 0x000fda0003f44070 */
[-C--:B------:R-:W-:Y:S02]  /*0390*/  @!P2 IADD3 R7, PT, PT, R7, -R4.reuse, RZ ;  /* 0x800000040707a210 */ /* 0x080fe40007ffe0ff */
[----:B------:R-:W-:Y:S02]  /*03a0*/  @!P2 IADD3 R6, PT, PT, R6, 0x1, RZ ;  /* 0x000000010606a810 */ /* 0x000fe40007ffe0ff */
[----:B------:R-:W-:Y:S02]  /*03b0*/  ISETP.GE.U32.AND P0, PT, R7, R4, PT ;  /* 0x000000040700720c */ /* 0x000fe40003f06070 */
[----:B------:R-:W-:Y:S02]  /*03c0*/  ISETP.NE.AND P2, PT, R9, RZ, PT ;  /* 0x000000ff0900720c */ /* 0x000fe40003f45270 */
[----:B------:R-:W-:-:S04]  /*03d0*/  MOV R4, 0x400 ;  /* 0x0000040000047802 */ /* 0x000fc80000000f00 */
[----:B0-----:R-:W-:-:S04]  /*03e0*/  LEA R8, R11, R4, 0x18 ;  /* 0x000000040b087211 */ /* 0x001fc800078ec0ff */
[----:B------:R-:W-:Y:S01]  /*03f0*/  LEA R4, R2, R8, 0x2 ;  /* 0x0000000802047211 */ /* 0x000fe200078e10ff */
[----:B------:R-:W-:Y:S02]  /*0400*/  @P0 VIADD R6, R6, 0x1 ;  /* 0x0000000106060836 */ /* 0x000fe40000000000 */
[----:B------:R-:W-:-:S03]  /*0410*/  IMAD R11, R3, 0x4, R8 ;  /* 0x00000004030b7824 */ /* 0x000fc600078e0208 */
[----:B------:R-:W-:Y:S02]  /*0420*/  @!P1 IADD3 R6, PT, PT, -R6, RZ, RZ ;  /* 0x000000ff06069210 */ /* 0x000fe40007ffe1ff */
[----:B------:R-:W-:-:S05]  /*0430*/  @!P2 LOP3.LUT R6, RZ, R9, RZ, 0x33, !PT ;  /* 0x00000009ff06a212 */ /* 0x000fca00078e33ff */
[----:B------:R-:W-:-:S05]  /*0440*/  IMAD R7, R6, R9, R13 ;  /* 0x0000000906077224 */ /* 0x000fca00078e020d */
[----:B------:R-:W-:-:S04]  /*0450*/  IADD3 R7, PT, PT, R0, -R7, RZ ;  /* 0x8000000700077210 */ /* 0x000fc80007ffe0ff */
[----:B------:R-:W-:-:S04]  /*0460*/  VIMNMX3 R7, R12, R6, R7, PT ;  /* 0x000000060c07720f */ /* 0x000fc80003800107 */
[----:B------:R-:W-:-:S04]  /*0470*/  ISETP.GT.AND P0, PT, R7, RZ, PT ;  /* 0x000000ff0700720c */ /* 0x000fc80003f04270 */
[----:B-1----:R-:W-:Y:S01]  /*0480*/  ISETP.LT.AND P0, PT, R12, UR4, P0 ;  /* 0x000000040c007c0c */ /* 0x002fe20008701270 */
[----:B------:R-:W0:Y:S01]  /*0490*/  LDCU.64 UR4, c[0x0][0x358] ;  /* 0x00006b00ff0477ac */ /* 0x000e220008000a00 */
[----:B------:R-:W-:-:S05]  /*04a0*/  LEA R12, R2, R11, 0x2 ;  /* 0x0000000b020c7211 */ /* 0x000fca00078e10ff */
[----:B------:R-:W-:-:S06]  /*04b0*/  IMAD R10, R3, 0x4, R12 ;  /* 0x00000004030a7824 */ /* 0x000fcc00078e020c */
[----:B------:R-:W-:Y:S05]  /*04c0*/  @!P0 BRA `(.L_x_1) ;  /* 0x0000000000448947 */ /* 0x000fea0003800000 */
[----:B------:R-:W1:Y:S01]  /*04d0*/  LDC.64 R6, c[0x0][0x390] ;  /* 0x0000e400ff067b82 */ /* 0x000e620000000a00 */
[----:B------:R-:W-:-:S07]  /*04e0*/  ISETP.NE.AND P1, PT, R2, RZ, PT ;  /* 0x000000ff0200720c */ /* 0x000fce0003f25270 */
[----:B------:R-:W2:Y:S08]  /*04f0*/  LDC.64 R14, c[0x0][0x398] ;  /* 0x0000e600ff0e7b82 */ /* 0x000eb00000000a00 */
[----:B------:R-:W3:Y:S01]  /*0500*/  LDC.64 R16, c[0x0][0x3a0] ;  /* 0x0000e800ff107b82 */ /* 0x000ee20000000a00 */
[----:B-1----:R-:W-:-:S05]  /*0510*/  IMAD.WIDE R2, R0, 0x4, R6 ;  /* 0x0000000400027825 */ /* 0x002fca00078e0206 */
[----:B0-----:R-:W4:Y:S01]  /*0520*/  LDG.E R13, desc[UR4][R2.64] ;  /* 0x00000004020d7981 */ /* 0x001f22000c1e1900 */
[----:B--2---:R-:W-:-:S03]  /*0530*/  IMAD.WIDE R6, R0, 0x4, R14 ;  /* 0x0000000400067825 */ /* 0x004fc600078e020e */
[----:B------:R-:W2:Y:S01]  /*0540*/  @!P1 LDG.E R19, desc[UR4][R2.64+-0x4] ;  /* 0xfffffc0402139981 */ /* 0x000ea2000c1e1900 */
[----:B---3--:R-:W-:-:S03]  /*0550*/  IMAD.WIDE R14, R0, 0x4, R16 ;  /* 0x00000004000e7825 */ /* 0x008fc600078e0210 */
[----:B------:R-:W3:Y:S04]  /*0560*/  LDG.E R17, desc[UR4][R6.64] ;  /* 0x0000000406117981 */ /* 0x000ee8000c1e1900 */
[----:B------:R-:W5:Y:S04]  /*0570*/  LDG.E R15, desc[UR4][R14.64] ;  /* 0x000000040e0f7981 */ /* 0x000f68000c1e1900 */
[----:B------:R-:W2:Y:S04]  /*0580*/  @!P1 LDG.E R16, desc[UR4][R6.64+-0x4] ;  /* 0xfffffc0406109981 */ /* 0x000ea8000c1e1900 */
[----:B----4-:R1:W-:Y:S04]  /*0590*/  STS [R4+0x4], R13 ;  /* 0x0000040d04007388 */ /* 0x0103e80000000800 */
[----:B---3--:R1:W-:Y:S04]  /*05a0*/  STS [R12+0x8], R17 ;  /* 0x000008110c007388 */ /* 0x0083e80000000800 */
[----:B-----5:R1:W-:Y:S04]  /*05b0*/  STS [R10+0x8], R15 ;  /* 0x0000080f0a007388 */ /* 0x0203e80000000800 */
[----:B--2---:R1:W-:Y:S04]  /*05c0*/  @!P1 STS [R8], R19 ;  /* 0x0000001308009388 */ /* 0x0043e80000000800 */
[----:B------:R1:W-:Y:S02]  /*05d0*/  @!P1 STS [R11+0x4], R16 ;  /* 0x000004100b009388 */ /* 0x0003e40000000800 */
.L_x_1:
[----:B0-----:R-:W-:Y:S05]  /*05e0*/  BSYNC.RECONVERGENT B0 ;  /* 0x0000000000007941 */ /* 0x001fea0003800200 */
.L_x_0:
[----:B------:R-:W-:Y:S06]  /*05f0*/  BAR.SYNC.DEFER_BLOCKING 0x0 ;  /* 0x0000000000007b1d */ /* 0x000fec0000010000 */
[----:B------:R-:W-:Y:S05]  /*0600*/  @!P0 EXIT ;  /* 0x000000000000894d */ /* 0x000fea0003800000 */
[----:B------:R-:W0:Y:S01]  /*0610*/  LDC.64 R2, c[0x0][0x3a0] ;  /* 0x0000e800ff027b82 */ /* 0x000e220000000a00 */
[----:B------:R-:W-:Y:S01]  /*0620*/  IADD3 R9, PT, PT, R0, -R9, RZ ;  /* 0x8000000900097210 */ /* 0x000fe20007ffe0ff */
[----:B-1----:R-:W1:Y:S04]  /*0630*/  LDS R13, [R10+0x8] ;  /* 0x000008000a0d7984 */ /* 0x002e680000000800 */
[----:B------:R-:W2:Y:S02]  /*0640*/  LDS R8, [R12+0x8] ;  /* 0x000008000c087984 */ /* 0x000ea40000000800 */
[----:B------:R-:W3:Y:S02]  /*0650*/  LDC.64 R6, c[0x0][0x3a8] ;  /* 0x0000ea00ff067b82 */ /* 0x000ee40000000a00 */
[----:B------:R-:W4:Y:S06]  /*0660*/  LDS R18, [R12+0x4] ;  /* 0x000004000c127984 */ /* 0x000f2c0000000800 */
[----:B------:R-:W5:Y:S01]  /*0670*/  LDC.64 R20, c[0x0][0x3b0] ;  /* 0x0000ec00ff147b82 */ /* 0x000f620000000a00 */
[----:B0-----:R-:W-:-:S06]  /*0680*/  IMAD.WIDE R16, R9, 0x4, R2 ;  /* 0x0000000409107825 */ /* 0x001fcc00078e0202 */
[----:B------:R-:W1:Y:S01]  /*0690*/  LDG.E R16, desc[UR4][R16.64] ;  /* 0x0000000410107981 */ /* 0x000e62000c1e1900 */
[----:B---3--:R-:W-:-:S05]  /*06a0*/  IMAD.WIDE R6, R0, 0x4, R6 ;  /* 0x0000000400067825 */ /* 0x008fca00078e0206 */
[----:B------:R-:W3:Y:S01]  /*06b0*/  LDG.E R22, desc[UR4][R6.64] ;  /* 0x0000000406167981 */ /* 0x000ee2000c1e1900 */
[----:B------:R-:W-:Y:S01]  /*06c0*/  IADD3 R5, PT, PT, R0, -R5, RZ ;  /* 0x8000000500057210 */ /* 0x000fe20007ffe0ff */
[----:B-1----:R-:W-:-:S04]  /*06d0*/  FADD R11, R13, -R16 ;  /* 0x800000100d0b7221 */ /* 0x002fc80000000000 */
[----:B--2---:R-:W-:-:S04]  /*06e0*/  FADD R11, R11, -R8 ;  /* 0x800000080b0b7221 */ /* 0x004fc80000000000 */
[----:B----4-:R-:W-:Y:S01]  /*06f0*/  FADD R18, R11, R18 ;  /* 0x000000120b127221 */ /* 0x010fe20000000000 */
[----:B---3--:R-:W-:Y:S08]  /*0700*/  F2F.F64.F32 R14, R22 ;  /* 0x00000016000e7310 */ /* 0x008ff00000201800 */
[----:B------:R-:W0:Y:S02]  /*0710*/  F2F.F64.F32 R18, R18 ;  /* 0x0000001200127310 */ /* 0x000e240000201800 */
[----:B0-----:R-:W-:-:S06]  /*0720*/  DFMA R14, R18, -0.5, R14 ;  /* 0xbfe00000120e782b */ /* 0x001fcc000000000e */
[----:B------:R-:W0:Y:S01]  /*0730*/  F2F.F32.F64 R19, R14 ;  /* 0x0000000e00137310 */ /* 0x000e220000301000 */
[----:B------:R-:W-:Y:S02]  /*0740*/  IMAD.WIDE R16, R5, 0x4, R2 ;  /* 0x0000000405107825 */ /* 0x000fe400078e0202 */
[----:B------:R-:W-:Y:S02]  /*0750*/  LDS R2, [R4+0x4] ;  /* 0x0000040004027984 */ /* 0x000fe40000000800 */
[----:B-----5:R-:W-:Y:S02]  /*0760*/  IMAD.WIDE R10, R0, 0x4, R20 ;  /* 0x00000004000a7825 */ /* 0x020fe400078e0214 */
[----:B------:R-:W1:Y:S01]  /*0770*/  LDS R3, [R4] ;  /* 0x0000000004037984 */ /* 0x000e620000000800 */
[----:B------:R-:W2:Y:S03]  /*0780*/  LDC.64 R20, c[0x0][0x398] ;  /* 0x0000e600ff147b82 */ /* 0x000ea60000000a00 */
[----:B0-----:R0:W-:Y:S04]  /*0790*/  STG.E desc[UR4][R6.64], R19 ;  /* 0x0000001306007986 */ /* 0x0011e8000c101904 */
[----:B------:R-:W3:Y:S04]  /*07a0*/  LDG.E R17, desc[UR4][R16.64] ;  /* 0x0000000410117981 */ /* 0x000ee8000c1e1900 */
[----:B------:R-:W4:Y:S01]  /*07b0*/  LDG.E R22, desc[UR4][R10.64] ;  /* 0x000000040a167981 */ /* 0x000f22000c1e1900 */
[----:B0-----:R-:W0:Y:S01]  /*07c0*/  LDC.64 R18, c[0x0][0x3b8] ;  /* 0x0000ee00ff127b82 */ /* 0x001e220000000a00 */
[----:B-1----:R-:W-:-:S04]  /*07d0*/  FADD R12, R2, -R3 ;  /* 0x80000003020c7221 */ /* 0x002fc80000000000 */
[----:B------:R-:W-:Y:S01]  /*07e0*/  FADD R12, -R13, R12 ;  /* 0x0000000c0d0c7221 */ /* 0x000fe20000000100 */
[----:B--2---:R-:W-:-:S04]  /*07f0*/  IMAD.WIDE R6, R5, 0x4, R20 ;  /* 0x0000000405067825 */ /* 0x004fc800078e0214 */
[----:B0-----:R-:W-:-:S04]  /*0800*/  IMAD.WIDE R4, R0, 0x4, R18 ;  /* 0x0000000400047825 */ /* 0x001fc800078e0212 */
[----:B---3--:R-:W-:Y:S01]  /*0810*/  FADD R3, R12, R17 ;  /* 0x000000110c037221 */ /* 0x008fe20000000000 */
[----:B----4-:R-:W-:Y:S08]  /*0820*/  F2F.F64.F32 R14, R22 ;  /* 0x00000016000e7310 */ /* 0x010ff00000201800 */
[----:B------:R-:W0:Y:S02]  /*0830*/  F2F.F64.F32 R12, R3 ;  /* 0x00000003000c7310 */ /* 0x000e240000201800 */
[----:B0-----:R-:W-:Y:S01]  /*0840*/  DFMA R12, R12, -0.5, R14 ;  /* 0xbfe000000c0c782b */ /* 0x001fe2000000000e */
[----:B------:R-:W0:Y:S09]  /*0850*/  LDC.64 R14, c[0x0][0x390] ;  /* 0x0000e400ff0e7b82 */ /* 0x000e320000000a00 */
[----:B------:R-:W1:Y:S02]  /*0860*/  F2F.F32.F64 R13, R12 ;  /* 0x0000000c000d7310 */ /* 0x000e640000301000 */
[----:B-1----:R-:W-:Y:S01]  /*0870*/  STG.E desc[UR4][R10.64], R13 ;  /* 0x0000000d0a007986 */ /* 0x002fe2000c101904 */
[----:B0-----:R-:W-:-:S03]  /*0880*/  IMAD.WIDE R14, R9, 0x4, R14 ;  /* 0x00000004090e7825 */ /* 0x001fc600078e020e */
[----:B------:R-:W2:Y:S04]  /*0890*/  LDG.E R7, desc[UR4][R6.64] ;  /* 0x0000000406077981 */ /* 0x000ea8000c1e1900 */
[----:B------:R-:W3:Y:S04]  /*08a0*/  LDG.E R14, desc[UR4][R14.64] ;  /* 0x000000040e0e7981 */ /* 0x000ee8000c1e1900 */
[----:B------:R-:W4:Y:S01]  /*08b0*/  LDG.E R9, desc[UR4][R4.64] ;  /* 0x0000000404097981 */ /* 0x000f22000c1e1900 */
[----:B--2---:R-:W-:-:S04]  /*08c0*/  FADD R3, R8, -R7 ;  /* 0x8000000708037221 */ /* 0x004fc80000000000 */
[----:B------:R-:W-:-:S04]  /*08d0*/  FADD R3, -R2, R3 ;  /* 0x0000000302037221 */ /* 0x000fc80000000100 */
[----:B---3--:R-:W-:Y:S01]  /*08e0*/  FADD R0, R3, R14 ;  /* 0x0000000e03007221 */ /* 0x008fe20000000000 */
[----:B----4-:R-:W-:Y:S08]  /*08f0*/  F2F.F64.F32 R8, R9 ;  /* 0x0000000900087310 */ /* 0x010ff00000201800 */
[----:B------:R-:W0:Y:S02]  /*0900*/  F2F.F64.F32 R2, R0 ;  /* 0x0000000000027310 */ /* 0x000e240000201800 */
[----:B0-----:R-:W-:-:S10]  /*0910*/  DFMA R2, R2, -0.5, R8 ;  /* 0xbfe000000202782b */ /* 0x001fd40000000008 */
[----:B------:R-:W0:Y:S02]  /*0920*/  F2F.F32.F64 R3, R2 ;  /* 0x0000000200037310 */ /* 0x000e240000301000 */
[----:B0-----:R-:W-:Y:S01]  /*0930*/  STG.E desc[UR4][R4.64], R3 ;  /* 0x0000000304007986 */ /* 0x001fe2000c101904 */
[----:B------:R-:W-:Y:S05]  /*0940*/  EXIT ;  /* 0x000000000000794d */ /* 0x000fea0003800000 */
.L_x_2:
[----:B------:R-:W-:-:S00]  /*0950*/  BRA `(.L_x_2) ;  /* 0xfffffffc00fc7947 */ /* 0x000fc0000383ffff */
[----:B------:R-:W-:-:S00]  /*0960*/  NOP ;  /* 0x0000000000007918 */ /* 0x000fc00000000000 */
        /* <DEDUP_REMOVED lines=9> */
.L_x_6:


//--------------------- .text._Z8update_eiiiPfS_S_S_S_S_S_S_S_ --------------------------
	.section	.text._Z8update_eiiiPfS_S_S_S_S_S_S_S_,"ax",@progbits
	.align	128
        .global         _Z8update_eiiiPfS_S_S_S_S_S_S_S_
        .type           _Z8update_eiiiPfS_S_S_S_S_S_S_S_,@function
        .size           _Z8update_eiiiPfS_S_S_S_S_S_S_S_,(.L_x_7 - _Z8update_eiiiPfS_S_S_S_S_S_S_S_)
        .other          _Z8update_eiiiPfS_S_S_S_S_S_S_S_,@"STO_CUDA_ENTRY STV_DEFAULT"
_Z8update_eiiiPfS_S_S_S_S_S_S_S_:
.text._Z8update_eiiiPfS_S_S_S_S_S_S_S_:
[----:B------:R-:W-:Y:S08]  /*0000*/  LDC R1, c[0x0][0x37c] ;  /* 0x0000df00ff017b82 */ /* 0x000ff00000000800 */
[----:B------:R-:W0:Y:S01]  /*0010*/  LDC R0, c[0x0][0x388] ;  /* 0x0000e200ff007b82 */ /* 0x000e220000000800 */
[----:B------:R-:W0:Y:S01]  /*0020*/  LDCU UR8, c[0x0][0x384] ;  /* 0x00007080ff0877ac */ /* 0x000e220008000800 */
[----:B------:R-:W1:Y:S01]  /*0030*/  S2R R13, SR_TID.X ;  /* 0x00000000000d7919 */ /* 0x000e620000002100 */
[----:B------:R-:W-:Y:S01]  /*0040*/  BSSY.RECONVERGENT B0, `(.L_x_3) ;  /* 0x0000059000007945 */ /* 0x000fe20003800200 */
[----:B------:R-:W2:Y:S04]  /*0050*/  LDCU UR9, c[0x0][0x380] ;  /* 0x00007000ff0977ac */ /* 0x000ea80008000800 */
[----:B------:R-:W1:Y:S01]  /*0060*/  S2UR UR4, SR_CTAID.X ;  /* 0x00000000000479c3 */ /* 0x000e620000002500 */
[----:B------:R-:W3:Y:S07]  /*0070*/  LDCU.64 UR6, c[0x0][0x358] ;  /* 0x00006b00ff0677ac */ /* 0x000eee0008000a00 */
[----:B------:R-:W1:Y:S01]  /*0080*/  LDC R14, c[0x0][0x360] ;  /* 0x0000d800ff0e7b82 */ /* 0x000e620000000800 */
[----:B0-----:R-:W-:-:S05]  /*0090*/  IMAD R6, R0, UR8, RZ ;  /* 0x0000000800067c24 */ /* 0x001fca000f8e02ff */
[-C--:B------:R-:W-:Y:S02]  /*00a0*/  IABS R12, R6.reuse ;  /* 0x00000006000c7213 */ /* 0x080fe40000000000 */
[----:B------:R-:W-:Y:S02]  /*00b0*/  IABS R8, R6 ;  /* 0x0000000600087213 */ /* 0x000fe40000000000 */
[----:B------:R-:W0:Y:S01]  /*00c0*/  I2F.RP R4, R12 ;  /* 0x0000000c00047306 */ /* 0x000e220000209400 */
[----:B-1----:R-:W-:-:S07]  /*00d0*/  IMAD R7, R14, UR4, R13 ;  /* 0x000000040e077c24 */ /* 0x002fce000f8e020d */
[----:B0-----:R-:W0:Y:S02]  /*00e0*/  MUFU.RCP R4, R4 ;  /* 0x0000000400047308 */ /* 0x001e240000001000 */
[----:B0-----:R-:W-:Y:S02]  /*00f0*/  IADD3 R2, PT, PT, R4, 0xffffffe, RZ ;  /* 0x0ffffffe04027810 */ /* 0x001fe40007ffe0ff */
[----:B------:R-:W-:-:S04]  /*0100*/  IABS R4, R7 ;  /* 0x0000000700047213 */ /* 0x000fc80000000000 */
[----:B------:R0:W1:Y:S02]  /*0110*/  F2I.FTZ.U32.TRUNC.NTZ R3, R2 ;  /* 0x0000000200037305 */ /* 0x000064000021f000 */
[----:B0-----:R-:W-:Y:S01]  /*0120*/  IMAD.MOV.U32 R2, RZ, RZ, RZ ;  /* 0x000000ffff027224 */ /* 0x001fe200078e00ff */
[----:B-1----:R-:W-:-:S05]  /*0130*/  IADD3 R5, PT, PT, RZ, -R3, RZ ;  /* 0x80000003ff057210 */ /* 0x002fca0007ffe0ff */
[----:B------:R-:W-:-:S04]  /*0140*/  IMAD R5, R5, R12, RZ ;  /* 0x0000000c05057224 */ /* 0x000fc800078e02ff */
[----:B------:R-:W-:Y:S01]  /*0150*/  IMAD.HI.U32 R3, R3, R5, R2 ;  /* 0x0000000503037227 */ /* 0x000fe200078e0002 */
[----:B------:R-:W-:Y:S02]  /*0160*/  IADD3 R5, PT, PT, RZ, -R8, RZ ;  /* 0x80000008ff057210 */ /* 0x000fe40007ffe0ff */
[----:B------:R-:W-:-:S03]  /*0170*/  IABS R2, R0 ;  /* 0x0000000000027213 */ /* 0x000fc60000000000 */
[----:B------:R-:W-:Y:S01]  /*0180*/  IMAD.HI.U32 R10, R3, R4, RZ ;  /* 0x00000004030a7227 */ /* 0x000fe200078e00ff */
[----:B------:R-:W0:Y:S03]  /*0190*/  I2F.RP R8, R2 ;  /* 0x0000000200087306 */ /* 0x000e260000209400 */
[----:B------:R-:W-:-:S05]  /*01a0*/  IMAD R3, R10, R5, R4 ;  /* 0x000000050a037224 */ /* 0x000fca00078e0204 */
[----:B------:R-:W-:Y:S01]  /*01b0*/  ISETP.GT.U32.AND P2, PT, R12, R3, PT ;  /* 0x000000030c00720c */ /* 0x000fe20003f44070 */
[----:B0-----:R-:W0:-:S12]  /*01c0*/  MUFU.RCP R8, R8 ;  /* 0x0000000800087308 */ /* 0x001e180000001000 */
[----:B------:R-:W-:Y:S01]  /*01d0*/  @!P2 IMAD.IADD R3, R3, 0x1, -R12 ;  /* 0x000000010303a824 */ /* 0x000fe200078e0a0c */
[----:B------:R-:W-:Y:S02]  /*01e0*/  @!P2 IADD3 R10, PT, PT, R10, 0x1, RZ ;  /* 0x000000010a0aa810 */ /* 0x000fe40007ffe0ff */
[----:B------:R-:W-:Y:S02]  /*01f0*/  ISETP.NE.AND P2, PT, R6, RZ, PT ;  /* 0x000000ff0600720c */ /* 0x000fe40003f45270 */
[----:B------:R-:W-:Y:S02]  /*0200*/  ISETP.GE.U32.AND P0, PT, R3, R12, PT ;  /* 0x0000000c0300720c */ /* 0x000fe40003f06070 */
[----:B------:R-:W-:-:S04]  /*0210*/  LOP3.LUT R3, R7, R6, RZ, 0x3c, !PT ;  /* 0x0000000607037212 */ /* 0x000fc800078e3cff */
[----:B------:R-:W-:Y:S01]  /*0220*/  ISETP.GE.AND P1, PT, R3, RZ, PT ;  /* 0x000000ff0300720c */ /* 0x000fe20003f26270 */
[----:B0-----:R-:W-:-:S04]  /*0230*/  VIADD R4, R8, 0xffffffe ;  /* 0x0ffffffe08047836 */ /* 0x001fc80000000000 */
[----:B------:R0:W1:Y:S02]  /*0240*/  F2I.FTZ.U32.TRUNC.NTZ R5, R4 ;  /* 0x0000000400057305 */ /* 0x000064000021f000 */
[----:B------:R-:W-:-:S06]  /*0250*/  @P0 IADD3 R10, PT, PT, R10, 0x1, RZ ;  /* 0x000000010a0a0810 */ /* 0x000fcc0007ffe0ff */
[----:B------:R-:W-:Y:S01]  /*0260*/  @!P1 IADD3 R10, PT, PT, -R10, RZ, RZ ;  /* 0x000000ff0a0a9210 */ /* 0x000fe20007ffe1ff */
[----:B0-----:R-:W-:Y:S01]  /*0270*/  HFMA2 R4, -RZ, RZ, 0, 0 ;  /* 0x00000000ff047431 */ /* 0x001fe200000001ff */
[----:B------:R-:W-:-:S05]  /*0280*/  @!P2 LOP3.LUT R10, RZ, R6, RZ, 0x33, !PT ;  /* 0x00000006ff0aa212 */ /* 0x000fca00078e33ff */
[----:B------:R-:W-:Y:S02]  /*0290*/  IMAD R16, R6, R10, RZ ;  /* 0x0000000a06107224 */ /* 0x000fe400078e02ff */
[----:B-1----:R-:W-:-:S03]  /*02a0*/  IMAD.MOV R9, RZ, RZ, -R5 ;  /* 0x000000ffff097224 */ /* 0x002fc600078e0a05 */
[----:B------:R-:W-:Y:S01]  /*02b0*/  IADD3 R3, PT, PT, R7, -R16, RZ ;  /* 0x8000001007037210 */ /* 0x000fe20007ffe0ff */
[----:B------:R-:W-:-:S03]  /*02c0*/  IMAD R9, R9, R2, RZ ;  /* 0x0000000209097224 */ /* 0x000fc600078e02ff */
[----:B------:R-:W-:Y:S01]  /*02d0*/  IABS R8, R3 ;  /* 0x0000000300087213 */ /* 0x000fe20000000000 */
[----:B------:R-:W-:Y:S01]  /*02e0*/  IMAD.HI.U32 R4, R5, R9, R4 ;  /* 0x0000000905047227 */ /* 0x000fe200078e0004 */
[----:B------:R-:W-:-:S03]  /*02f0*/  LOP3.LUT R3, R3, R0, RZ, 0x3c, !PT ;  /* 0x0000000003037212 */ /* 0x000fc600078e3cff */
[----:B------:R-:W-:Y:S01]  /*0300*/  IMAD.MOV.U32 R5, RZ, RZ, R8 ;  /* 0x000000ffff057224 */ /* 0x000fe200078e0008 */
[----:B------:R-:W-:Y:S02]  /*0310*/  ISETP.GE.AND P1, PT, R3, RZ, PT ;  /* 0x000000ff0300720c */ /* 0x000fe40003f26270 */
[----:B------:R-:W0:Y:S01]  /*0320*/  S2R R3, SR_CgaCtaId ;  /* 0x0000000000037919 */ /* 0x000e220000008800 */
[----:B------:R-:W-:-:S05]  /*0330*/  IMAD.HI.U32 R11, R4, R5, RZ ;  /* 0x00000005040b7227 */ /* 0x000fca00078e00ff */
[----:B------:R-:W-:-:S05]  /*0340*/  IADD3 R4, PT, PT, -R11, RZ, RZ ;  /* 0x000000ff0b047210 */ /* 0x000fca0007ffe1ff */
[----:B------:R-:W-:-:S05]  /*0350*/  IMAD R5, R2, R4, R5 ;  /* 0x0000000402057224 */ /* 0x000fca00078e0205 */
[----:B------:R-:W-:-:S13]  /*0360*/  ISETP.GT.U32.AND P2, PT, R2, R5, PT ;  /* 0x000000050200720c */ /* 0x000fda0003f44070 */
[-C--:B------:R-:W-:Y:S01]  /*0370*/  @!P2 IADD3 R5, PT, PT, R5, -R2.reuse, RZ ;  /* 0x800000020505a210 */ /* 0x080fe20007ffe0ff */
[----:B------:R-:W-:Y:S01]  /*0380*/  @!P2 VIADD R11, R11, 0x1 ;  /* 0x000000010b0ba836 */ /* 0x000fe20000000000 */
[----:B------:R-:W-:Y:S02]  /*0390*/  ISETP.NE.AND P2, PT, R0, RZ, PT ;  /* 0x000000ff0000720c */ /* 0x000fe40003f45270 */
[----:B------:R-:W-:Y:S02]  /*03a0*/  ISETP.GE.U32.AND P0, PT, R5, R2, PT ;  /* 0x000000020500720c */ /* 0x000fe40003f06070 */
[----:B------:R-:W-:-:S04]  /*03b0*/  MOV R2, 0x400 ;  /* 0x0000040000027802 */ /* 0x000fc80000000f00 */
[----:B0-----:R-:W-:Y:S02]  /*03c0*/  LEA R2, R3, R2, 0x18 ;  /* 0x0000000203027211 */ /* 0x001fe400078ec0ff */
[----:B------:R-:W-:-:S03]  /*03d0*/  IADD3 R3, PT, PT, R13, R14, RZ ;  /* 0x0000000e0d037210 */ /* 0x000fc60007ffe0ff */
[----:B------:R-:W-:Y:S02]  /*03e0*/  IMAD R8, R13, 0x4, R2 ;  /* 0x000000040d087824 */ /* 0x000fe400078e0202 */
[----:B------:R-:W-:-:S04]  /*03f0*/  @P0 IADD3 R11, PT, PT, R11, 0x1, RZ ;  /* 0x000000010b0b0810 */ /* 0x000fc80007ffe0ff */
[----:B------:R-:W-:Y:S02]  /*0400*/  @!P1 IADD3 R11, PT, PT, -R11, RZ, RZ ;  /* 0x000000ff0b0b9210 */ /* 0x000fe40007ffe1ff */
[----:B------:R-:W-:-:S05]  /*0410*/  @!P2 LOP3.LUT R11, RZ, R0, RZ, 0x33, !PT ;  /* 0x00000000ff0ba212 */ /* 0x000fca00078e33ff */
[----:B------:R-:W-:-:S04]  /*0420*/  IMAD R16, R11, R0, R16 ;  /* 0x000000000b107224 */ /* 0x000fc800078e0210 */
[----:B------:R-:W-:-:S05]  /*0430*/  IMAD.IADD R16, R7, 0x1, -R16 ;  /* 0x0000000107107824 */ /* 0x000fca00078e0a10 */
[----:B------:R-:W-:-:S04]  /*0440*/  VIMNMX3 R4, R10, R11, R16, PT ;  /* 0x0000000b0a04720f */ /* 0x000fc80003800110 */
[----:B------:R-:W-:Y:S02]  /*0450*/  ISETP.GT.AND P0, PT, R4, RZ, PT ;  /* 0x000000ff0400720c */ /* 0x000fe40003f04270 */
[----:B------:R-:W-:Y:S02]  /*0460*/  LEA R4, R14, R2, 0x2 ;  /* 0x000000020e047211 */ /* 0x000fe400078e10ff */
[----:B--2---:R-:W-:Y:S02]  /*0470*/  ISETP.LT.AND P0, PT, R10, UR9, P0 ;  /* 0x000000090a007c0c */ /* 0x004fe40008701270 */
[-C--:B------:R-:W-:Y:S02]  /*0480*/  LEA R12, R3, R4.reuse, 0x2 ;  /* 0x00000004030c7211 */ /* 0x080fe400078e10ff */
[----:B------:R-:W-:-:S09]  /*0490*/  LEA R9, R13, R4, 0x2 ;  /* 0x000000040d097211 */ /* 0x000fd200078e10ff */
[----:B---3--:R-:W-:Y:S05]  /*04a0*/  @!P0 BRA `(.L_x_4) ;  /* 0x0000000000488947 */ /* 0x008fea0003800000 */
[----:B------:R-:W0:Y:S01]  /*04b0*/  LDC.64 R18, c[0x0][0x3a8] ;  /* 0x0000ea00ff127b82 */ /* 0x000e220000000a00 */
[----:B------:R-:W-:-:S05]  /*04c0*/  VIADD R14, R14, 0xffffffff ;  /* 0xffffffff0e0e7836 */ /* 0x000fca0000000000 */
[----:B------:R-:W-:Y:S02]  /*04d0*/  ISETP.NE.AND P1, PT, R13, R14, PT ;  /* 0x0000000e0d00720c */ /* 0x000fe40003f25270 */
[----:B------:R-:W1:Y:S08]  /*04e0*/  LDC.64 R4, c[0x0][0x3b0] ;  /* 0x0000ec00ff047b82 */ /* 0x000e700000000a00 */
[----:B------:R-:W2:Y:S01]  /*04f0*/  LDC.64 R2, c[0x0][0x3b8] ;  /* 0x0000ee00ff027b82 */ /* 0x000ea20000000a00 */
[----:B0-----:R-:W-:-:S05]  /*0500*/  IMAD.WIDE R14, R7, 0x4, R18 ;  /* 0x00000004070e7825 */ /* 0x001fca00078e0212 */
[----:B------:R-:W3:Y:S01]  /*0510*/  LDG.E R13, desc[UR6][R14.64] ;  /* 0x000000060e0d7981 */ /* 0x000ee2000c1e1900 */
[----:B-1----:R-:W-:-:S03]  /*0520*/  IMAD.WIDE R4, R7, 0x4, R4 ;  /* 0x0000000407047825 */ /* 0x002fc600078e0204 */
[----:B------:R-:W4:Y:S04]  /*0530*/  @!P1 LDG.E R17, desc[UR6][R14.64+0x4] ;  /* 0x000004060e119981 */ /* 0x000f28000c1e1900 */
[----:B------:R-:W5:Y:S01]  /*0540*/  LDG.E R18, desc[UR6][R4.64] ;  /* 0x0000000604127981 */ /* 0x000f62000c1e1900 */
[----:B--2---:R-:W-:-:S03]  /*0550*/  IMAD.WIDE R2, R7, 0x4, R2 ;  /* 0x0000000407027825 */ /* 0x004fc600078e0202 */
[----:B------:R-:W2:Y:S04]  /*0560*/  @!P1 LDG.E R20, desc[UR6][R4.64+0x4] ;  /* 0x0000040604149981 */ /* 0x000ea8000c1e1900 */
[----:B------:R-:W4:Y:S04]  /*0570*/  LDG.E R3, desc[UR6][R2.64] ;  /* 0x0000000602037981 */ /* 0x000f28000c1e1900 */
[----:B---3--:R0:W-:Y:S04]  /*0580*/  STS [R8], R13 ;  /* 0x0000000d08007388 */ /* 0x0081e80000000800 */
[----:B-----5:R0:W-:Y:S04]  /*0590*/  STS [R9+0x4], R18 ;  /* 0x0000041209007388 */ /* 0x0201e80000000800 */
[----:B----4-:R0:W-:Y:S04]  /*05a0*/  STS [R12+0x8], R3 ;  /* 0x000008030c007388 */ /* 0x0101e80000000800 */
[----:B------:R0:W-:Y:S04]  /*05b0*/  @!P1 STS [R8+0x4], R17 ;  /* 0x0000041108009388 */ /* 0x0001e80000000800 */
[----:B--2---:R0:W-:Y:S02]  /*05c0*/  @!P1 STS [R9+0x8], R20 ;  /* 0x0000081409009388 */ /* 0x0041e40000000800 */
.L_x_4:
[----:B------:R-:W-:Y:S05]  /*05d0*/  BSYNC.RECONVERGENT B0 ;  /* 0x0000000000007941 */ /* 0x000fea0003800200 */
.L_x_3:
[----:B------:R-:W-:Y:S06]  /*05e0*/  BAR.SYNC.DEFER_BLOCKING 0x0 ;  /* 0x0000000000007b1d */ /* 0x000fec0000010000 */
[----:B------:R-:W-:Y:S05]  /*05f0*/  @!P0 EXIT ;  /* 0x000000000000894d */ /* 0x000fea0003800000 */
[----:B0-----:R-:W-:Y:S01]  /*0600*/  IADD3 R3, PT, PT, R0, -0x1, RZ ;  /* 0xffffffff00037810 */ /* 0x001fe20007ffe0ff */
[----:B------:R-:W-:-:S03]  /*0610*/  UIADD3 UR4, UPT, UPT, UR8, -0x1, URZ ;  /* 0xffffffff08047890 */ /* 0x000fc6000fffe0ff */
[----:B------:R-:W-:-:S04]  /*0620*/  ISETP.GE.AND P0, PT, R16, R3, PT ;  /* 0x000000031000720c */ /* 0x000fc80003f06270 */
[----:B------:R-:W-:-:S13]  /*0630*/  ISETP.GE.OR P1, PT, R11, UR4, P0 ;  /* 0x000000040b007c0c */ /* 0x000fda0008726670 */
[----:B------:R-:W0:Y:S01]  /*0640*/  @!P1 LDC.64 R4, c[0x0][0x3b8] ;  /* 0x0000ee00ff049b82 */ /* 0x000e220000000a00 */
[----:B------:R-:W-:Y:S01]  /*0650*/  @!P1 IADD3 R13, PT, PT, R7, R0, RZ ;  /* 0x00000000070d9210 */ /* 0x000fe20007ffe0ff */
[----:B------:R-:W1:Y:S04]  /*0660*/  @!P1 LDS R20, [R12+0x8] ;  /* 0x000008000c149984 */ /* 0x000e680000000800 */
[----:B------:R-:W2:Y:S02]  /*0670*/  @!P1 LDS R22, [R9+0x8] ;  /* 0x0000080009169984 */ /* 0x000ea40000000800 */
[----:B------:R-:W3:Y:S01]  /*0680*/  @!P1 LDC.64 R18, c[0x0][0x3c0] ;  /* 0x0000f000ff129b82 */ /* 0x000ee20000000a00 */
[----:B------:R-:W-:Y:S01]  /*0690*/  UIADD3 UR5, UPT, UPT, UR9, -0x1, URZ ;  /* 0xffffffff09057890 */ /* 0x000fe2000fffe0ff */
[----:B------:R-:W4:Y:S06]  /*06a0*/  @!P1 LDS R24, [R9+0x4] ;  /* 0x0000040009189984 */ /* 0x000f2c0000000800 */
[----:B------:R-:W5:Y:S01]  /*06b0*/  @!P1 LDC.64 R2, c[0x0][0x390] ;  /* 0x0000e400ff029b82 */ /* 0x000f620000000a00 */
[----:B0-----:R-:W-:-:S05]  /*06c0*/  @!P1 IMAD.WIDE R4, R13, 0x4, R4 ;  /* 0x000000040d049825 */ /* 0x001fca00078e0204 */
[----:B------:R0:W1:Y:S01]  /*06d0*/  @!P1 LDG.E R13, desc[UR6][R4.64] ;  /* 0x00000006040d9981 */ /* 0x000062000c1e1900 */
[----:B---3--:R-:W-:-:S06]  /*06e0*/  @!P1 IMAD.WIDE R18, R7, 0x4, R18 ;  /* 0x0000000407129825 */ /* 0x008fcc00078e0212 */
[----:B------:R3:W4:Y:S01]  /*06f0*/  @!P1 LDG.E R18, desc[UR6][R18.64] ;  /* 0x0000000612129981 */ /* 0x000722000c1e1900 */
[----:B-----5:R-:W-:-:S05]  /*0700*/  @!P1 IMAD.WIDE R2, R7, 0x4, R2 ;  /* 0x0000000407029825 */ /* 0x020fca00078e0202 */
[----:B------:R-:W5:Y:S01]  /*0710*/  @!P1 LDG.E R21, desc[UR6][R2.64] ;  /* 0x0000000602159981 */ /* 0x000f62000c1e1900 */
[----:B------:R-:W-:-:S13]  /*0720*/  ISETP.GE.OR P0, PT, R10, UR5, P0 ;  /* 0x000000050a007c0c */ /* 0x000fda0008706670 */
[----:B------:R-:W2:Y:S01]  /*0730*/  @!P0 LDC.64 R16, c[0x0][0x3b8] ;  /* 0x0000ee00ff108b82 */ /* 0x000ea20000000a00 */
[----:B------:R-:W-:Y:S07]  /*0740*/  @!P0 LDS R23, [R12+0x8] ;  /* 0x000008000c178984 */ /* 0x000fee0000000800 */
[----:B------:R-:W2:Y:S08]  /*0750*/  @!P0 LDC.64 R14, c[0x0][0x3c8] ;  /* 0x0000f200ff0e8b82 */ /* 0x000eb00000000a00 */
[----:B0-----:R-:W0:Y:S01]  /*0760*/  @!P0 LDC.64 R4, c[0x0][0x398] ;  /* 0x0000e600ff048b82 */ /* 0x001e220000000a00 */
[----:B---3--:R-:W-:-:S04]  /*0770*/  @!P0 IMAD.IADD R19, R7, 0x1, R6 ;  /* 0x0000000107138824 */ /* 0x008fc800078e0206 */
[----:B--2---:R-:W-:Y:S02]  /*0780*/  @!P0 IMAD.WIDE R16, R19, 0x4, R16 ;  /* 0x0000000413108825 */ /* 0x004fe400078e0210 */
[----:B------:R-:W-:Y:S02]  /*0790*/  @!P0 LDS R19, [R8] ;  /* 0x0000000008138984 */ /* 0x000fe40000000800 */
[----:B------:R-:W-:-:S04]  /*07a0*/  @!P0 IMAD.WIDE R14, R7, 0x4, R14 ;  /* 0x00000004070e8825 */ /* 0x000fc800078e020e */
[----:B0-----:R-:W-:-:S04]  /*07b0*/  @!P0 IMAD.WIDE R4, R7, 0x4, R4 ;  /* 0x0000000407048825 */ /* 0x001fc800078e0204 */
[----:B-1----:R-:W-:-:S04]  /*07c0*/  @!P1 FADD R13, R13, -R20 ;  /* 0x800000140d0d9221 */ /* 0x002fc80000000000 */
[----:B------:R-:W-:-:S04]  /*07d0*/  @!P1 FADD R13, R13, -R22 ;  /* 0x800000160d0d9221 */ /* 0x000fc80000000000 */
[----:B----4-:R-:W-:-:S04]  /*07e0*/  @!P1 FADD R13, R13, R24 ;  /* 0x000000180d0d9221 */ /* 0x010fc80000000000 */
[----:B-----5:R-:W-:Y:S02]  /*07f0*/  @!P1 FFMA R13, R18, R13, R21 ;  /* 0x0000000d120d9223 */ /* 0x020fe40000000015 */
[----:B------:R-:W0:Y:S04]  /*0800*/  @!P0 LDS R18, [R8+0x4] ;  /* 0x0000040008128984 */ /* 0x000e280000000800 */
[----:B------:R1:W-:Y:S04]  /*0810*/  @!P1 STG.E desc[UR6][R2.64], R13 ;  /* 0x0000000d02009986 */ /* 0x0003e8000c101906 */
[----:B------:R-:W2:Y:S04]  /*0820*/  @!P0 LDG.E R17, desc[UR6][R16.64] ;  /* 0x0000000610118981 */ /* 0x000ea8000c1e1900 */
[----:B------:R-:W3:Y:S04]  /*0830*/  @!P0 LDG.E R14, desc[UR6][R14.64] ;  /* 0x000000060e0e8981 */ /* 0x000ee8000c1e1900 */
[----:B------:R-:W3:Y:S01]  /*0840*/  @!P0 LDG.E R21, desc[UR6][R4.64] ;  /* 0x0000000604158981 */ /* 0x000ee2000c1e1900 */
[----:B------:R-:W-:-:S04]  /*0850*/  ISETP.GE.AND P1, PT, R11, UR4, PT ;  /* 0x000000040b007c0c */ /* 0x000fc8000bf26270 */
[----:B------:R-:W-:Y:S01]  /*0860*/  ISETP.GE.OR P1, PT, R10, UR5, P1 ;  /* 0x000000050a007c0c */ /* 0x000fe20008f26670 */
[----:B0-----:R-:W-:-:S04]  /*0870*/  @!P0 FADD R18, R18, -R19 ;  /* 0x8000001312128221 */ /* 0x001fc80000000000 */
[----:B--2---:R-:W-:-:S04]  /*0880*/  @!P0 FADD R18, R18, -R17 ;  /* 0x8000001112128221 */ /* 0x004fc80000000000 */
[----:B-1----:R-:W-:-:S04]  /*0890*/  @!P0 FADD R3, R23, R18 ;  /* 0x0000001217038221 */ /* 0x002fc80000000000 */
[----:B---3--:R-:W-:-:S05]  /*08a0*/  @!P0 FFMA R3, R14, R3, R21 ;  /* 0x000000030e038223 */ /* 0x008fca0000000015 */
[----:B------:R0:W-:Y:S01]  /*08b0*/  @!P0 STG.E desc[UR6][R4.64], R3 ;  /* 0x0000000304008986 */ /* 0x0001e2000c101906 */
[----:B------:R-:W-:Y:S05]  /*08c0*/  @P1 EXIT ;  /* 0x000000000000194d */ /* 0x000fea0003800000 */
[----:B------:R-:W1:Y:S01]  /*08d0*/  LDC.64 R10, c[0x0][0x3b0] ;  /* 0x0000ec00ff0a7b82 */ /* 0x000e620000000a00 */
[C---:B------:R-:W-:Y:S01]  /*08e0*/  IADD3 R15, PT, PT, R7.reuse, R6, RZ ;  /* 0x00000006070f7210 */ /* 0x040fe20007ffe0ff */
[----:B------:R-:W2:Y:S01]  /*08f0*/  LDS R9, [R9+0x4] ;  /* 0x0000040009097984 */ /* 0x000ea20000000800 */
[----:B------:R-:W-:-:S05]  /*0900*/  IADD3 R17, PT, PT, R7, R0, RZ ;  /* 0x0000000007117210 */ /* 0x000fca0007ffe0ff */
[----:B------:R-:W3:Y:S08]  /*0910*/  LDC.64 R12, c[0x0][0x3a8] ;  /* 0x0000ea00ff0c7b82 */ /* 0x000ef00000000a00 */
[----:B0-----:R-:W0:Y:S08]  /*0920*/  LDC.64 R4, c[0x0][0x3d0] ;  /* 0x0000f400ff047b82 */ /* 0x001e300000000a00 */
[----:B------:R-:W4:Y:S01]  /*0930*/  LDC.64 R2, c[0x0][0x3a0] ;  /* 0x0000e800ff027b82 */ /* 0x000f220000000a00 */
[----:B-1----:R-:W-:-:S06]  /*0940*/  IMAD.WIDE R10, R15, 0x4, R10 ;  /* 0x000000040f0a7825 */ /* 0x002fcc00078e020a */
[----:B------:R-:W2:Y:S01]  /*0950*/  LDG.E R10, desc[UR6][R10.64] ;  /* 0x000000060a0a7981 */ /* 0x000ea2000c1e1900 */
[----:B---3--:R-:W-:-:S06]  /*0960*/  IMAD.WIDE R12, R17, 0x4, R12 ;  /* 0x00000004110c7825 */ /* 0x008fcc00078e020c */
[----:B------:R-:W3:Y:S01]  /*0970*/  LDG.E R13, desc[UR6][R12.64] ;  /* 0x000000060c0d7981 */ /* 0x000ee2000c1e1900 */
[----:B0-----:R-:W-:-:S06]  /*0980*/  IMAD.WIDE R4, R7, 0x4, R4 ;  /* 0x0000000407047825 */ /* 0x001fcc00078e0204 */
[----:B------:R-:W5:Y:S01]  /*0990*/  LDG.E R4, desc[UR6][R4.64] ;  /* 0x0000000604047981 */ /* 0x000f62000c1e1900 */
[----:B----4-:R-:W-:-:S03]  /*09a0*/  IMAD.WIDE R2, R7, 0x4, R2 ;  /* 0x0000000407027825 */ /* 0x010fc600078e0202 */
[----:B------:R-:W0:Y:S04]  /*09b0*/  LDS R7, [R8] ;  /* 0x0000000008077984 */ /* 0x000e280000000800 */
[----:B------:R-:W5:Y:S01]  /*09c0*/  LDG.E R15, desc[UR6][R2.64] ;  /* 0x00000006020f7981 */ /* 0x000f62000c1e1900 */
[----:B--2---:R-:W-:-:S04]  /*09d0*/  FADD R0, -R9, R10 ;  /* 0x0000000a09007221 */ /* 0x004fc80000000100 */
[----:B---3--:R-:W-:-:S04]  /*09e0*/  FADD R0, R0, -R13 ;  /* 0x8000000d00007221 */ /* 0x008fc80000000000 */
[----:B0-----:R-:W-:-:S04]  /*09f0*/  FADD R7, R7, R0 ;  /* 0x0000000007077221 */ /* 0x001fc80000000000 */
[----:B-----5:R-:W-:-:S05]  /*0a00*/  FFMA R7, R4, R7, R15 ;  /* 0x0000000704077223 */ /* 0x020fca000000000f */
[----:B------:R-:W-:Y:S01]  /*0a10*/  STG.E desc[UR6][R2.64], R7 ;  /* 0x0000000702007986 */ /* 0x000fe2000c101906 */
[----:B------:R-:W-:Y:S05]  /*0a20*/  EXIT ;  /* 0x000000000000794d */ /* 0x000fea0003800000 */
.L_x_5:
        /* <DEDUP_REMOVED lines=13> */
.L_x_7:


//--------------------- .nv.shared._Z8update_hiiiPfS_S_S_S_S_ --------------------------
	.section	.nv.shared._Z8update_hiiiPfS_S_S_S_S_,"aw",@nobits
	.sectionflags	@""
	.align	16
	.zero		1024


//--------------------- .nv.shared.reserved.0     --------------------------
	.section	.nv.shared.reserved.0,"aw",@nobits
	.weak		__nv_reservedSMEM_offset_0_alias
	.size		__nv_reservedSMEM_offset_0_alias, 0, 64
	.other		__nv_reservedSMEM_offset_0_alias,@"STO_CUDA_RESERVED_SHARED STV_DEFAULT"
__nv_reservedSMEM_offset_0_alias:
	.zero		0
	.zero		64


//--------------------- .nv.shared._Z8update_eiiiPfS_S_S_S_S_S_S_S_ --------------------------
	.section	.nv.shared._Z8update_eiiiPfS_S_S_S_S_S_S_S_,"aw",@nobits
	.sectionflags	@""
	.align	16
	.zero		1024


//--------------------- .nv.constant0._Z8update_hiiiPfS_S_S_S_S_ --------------------------
	.section	.nv.constant0._Z8update_hiiiPfS_S_S_S_S_,"a",@progbits
	.sectionflags	@""
	.align	4
.nv.constant0._Z8update_hiiiPfS_S_S_S_S_:
	.zero		960


//--------------------- .nv.constant0._Z8update_eiiiPfS_S_S_S_S_S_S_S_ --------------------------
	.section	.nv.constant0._Z8update_eiiiPfS_S_S_S_S_S_S_S_,"a",@progbits
	.sectionflags	@""
	.align	4
.nv.constant0._Z8update_eiiiPfS_S_S_S_S_S_S_S_:
	.zero		984


//--------------------- SYMBOLS --------------------------

	.type		.nv.reservedSmem.offset0,@object
	.size		.nv.reservedSmem.offset0,0x4
	.type		.nv.reservedSmem.cap,@object
	.size		.nv.reservedSmem.cap,0x4
